//
// Generated by NVIDIA NVVM Compiler
//
// Compiler Build ID: CL-36424714
// Cuda compilation tools, release 13.0, V13.0.88
// Based on NVVM 20.0.0
//

.version 9.0
.target sm_100
.address_size 64

	// .globl	_Z11juliaKernelPh
.global .align 1 .b8 _ZN34_INTERNAL_72eb48e1_4_k_cu_2645265b4cuda3std3__45__cpo5beginE[1];
.global .align 1 .b8 _ZN34_INTERNAL_72eb48e1_4_k_cu_2645265b4cuda3std3__45__cpo3endE[1];
.global .align 1 .b8 _ZN34_INTERNAL_72eb48e1_4_k_cu_2645265b4cuda3std3__45__cpo6cbeginE[1];
.global .align 1 .b8 _ZN34_INTERNAL_72eb48e1_4_k_cu_2645265b4cuda3std3__45__cpo4cendE[1];
.global .align 1 .b8 _ZN34_INTERNAL_72eb48e1_4_k_cu_2645265b4cuda3std3__45__cpo6rbeginE[1];
.global .align 1 .b8 _ZN34_INTERNAL_72eb48e1_4_k_cu_2645265b4cuda3std3__45__cpo4rendE[1];
.global .align 1 .b8 _ZN34_INTERNAL_72eb48e1_4_k_cu_2645265b4cuda3std3__45__cpo7crbeginE[1];
.global .align 1 .b8 _ZN34_INTERNAL_72eb48e1_4_k_cu_2645265b4cuda3std3__45__cpo5crendE[1];
.global .align 1 .b8 _ZN34_INTERNAL_72eb48e1_4_k_cu_2645265b4cuda3std3__436_GLOBAL__N__72eb48e1_4_k_cu_2645265b6ignoreE[1];
.global .align 1 .b8 _ZN34_INTERNAL_72eb48e1_4_k_cu_2645265b4cuda3std3__419piecewise_constructE[1];
.global .align 1 .b8 _ZN34_INTERNAL_72eb48e1_4_k_cu_2645265b4cuda3std3__48in_placeE[1];
.global .align 1 .b8 _ZN34_INTERNAL_72eb48e1_4_k_cu_2645265b4cuda3std3__420unreachable_sentinelE[1];
.global .align 1 .b8 _ZN34_INTERNAL_72eb48e1_4_k_cu_2645265b4cuda3std3__47nulloptE[1];
.global .align 1 .b8 _ZN34_INTERNAL_72eb48e1_4_k_cu_2645265b4cuda3std3__48unexpectE[1];
.global .align 1 .b8 _ZN34_INTERNAL_72eb48e1_4_k_cu_2645265b4cuda3std6ranges3__45__cpo4swapE[1];
.global .align 1 .b8 _ZN34_INTERNAL_72eb48e1_4_k_cu_2645265b4cuda3std6ranges3__45__cpo9iter_moveE[1];
.global .align 1 .b8 _ZN34_INTERNAL_72eb48e1_4_k_cu_2645265b4cuda3std6ranges3__45__cpo5beginE[1];
.global .align 1 .b8 _ZN34_INTERNAL_72eb48e1_4_k_cu_2645265b4cuda3std6ranges3__45__cpo3endE[1];
.global .align 1 .b8 _ZN34_INTERNAL_72eb48e1_4_k_cu_2645265b4cuda3std6ranges3__45__cpo6cbeginE[1];
.global .align 1 .b8 _ZN34_INTERNAL_72eb48e1_4_k_cu_2645265b4cuda3std6ranges3__45__cpo4cendE[1];
.global .align 1 .b8 _ZN34_INTERNAL_72eb48e1_4_k_cu_2645265b4cuda3std6ranges3__45__cpo7advanceE[1];
.global .align 1 .b8 _ZN34_INTERNAL_72eb48e1_4_k_cu_2645265b4cuda3std6ranges3__45__cpo9iter_swapE[1];
.global .align 1 .b8 _ZN34_INTERNAL_72eb48e1_4_k_cu_2645265b4cuda3std6ranges3__45__cpo4nextE[1];
.global .align 1 .b8 _ZN34_INTERNAL_72eb48e1_4_k_cu_2645265b4cuda3std6ranges3__45__cpo4prevE[1];
.global .align 1 .b8 _ZN34_INTERNAL_72eb48e1_4_k_cu_2645265b4cuda3std6ranges3__45__cpo4dataE[1];
.global .align 1 .b8 _ZN34_INTERNAL_72eb48e1_4_k_cu_2645265b4cuda3std6ranges3__45__cpo5cdataE[1];
.global .align 1 .b8 _ZN34_INTERNAL_72eb48e1_4_k_cu_2645265b4cuda3std6ranges3__45__cpo4sizeE[1];
.global .align 1 .b8 _ZN34_INTERNAL_72eb48e1_4_k_cu_2645265b4cuda3std6ranges3__45__cpo5ssizeE[1];
.global .align 1 .b8 _ZN34_INTERNAL_72eb48e1_4_k_cu_2645265b4cuda3std6ranges3__45__cpo8distanceE[1];
.global .align 1 .b8 _ZN34_INTERNAL_72eb48e1_4_k_cu_2645265b6thrust24THRUST_300001_SM_1000_NS8cuda_cub3parE[1];
.global .align 1 .b8 _ZN34_INTERNAL_72eb48e1_4_k_cu_2645265b6thrust24THRUST_300001_SM_1000_NS8cuda_cub10par_nosyncE[1];
.global .align 1 .b8 _ZN34_INTERNAL_72eb48e1_4_k_cu_2645265b6thrust24THRUST_300001_SM_1000_NS6system6detail10sequential3seqE[1];
.global .align 1 .b8 _ZN34_INTERNAL_72eb48e1_4_k_cu_2645265b6thrust24THRUST_300001_SM_1000_NS12placeholders2_1E[1];
.global .align 1 .b8 _ZN34_INTERNAL_72eb48e1_4_k_cu_2645265b6thrust24THRUST_300001_SM_1000_NS12placeholders2_2E[1];
.global .align 1 .b8 _ZN34_INTERNAL_72eb48e1_4_k_cu_2645265b6thrust24THRUST_300001_SM_1000_NS12placeholders2_3E[1];
.global .align 1 .b8 _ZN34_INTERNAL_72eb48e1_4_k_cu_2645265b6thrust24THRUST_300001_SM_1000_NS12placeholders2_4E[1];
.global .align 1 .b8 _ZN34_INTERNAL_72eb48e1_4_k_cu_2645265b6thrust24THRUST_300001_SM_1000_NS12placeholders2_5E[1];
.global .align 1 .b8 _ZN34_INTERNAL_72eb48e1_4_k_cu_2645265b6thrust24THRUST_300001_SM_1000_NS12placeholders2_6E[1];
.global .align 1 .b8 _ZN34_INTERNAL_72eb48e1_4_k_cu_2645265b6thrust24THRUST_300001_SM_1000_NS12placeholders2_7E[1];
.global .align 1 .b8 _ZN34_INTERNAL_72eb48e1_4_k_cu_2645265b6thrust24THRUST_300001_SM_1000_NS12placeholders2_8E[1];
.global .align 1 .b8 _ZN34_INTERNAL_72eb48e1_4_k_cu_2645265b6thrust24THRUST_300001_SM_1000_NS12placeholders2_9E[1];
.global .align 1 .b8 _ZN34_INTERNAL_72eb48e1_4_k_cu_2645265b6thrust24THRUST_300001_SM_1000_NS12placeholders3_10E[1];
.global .align 1 .b8 _ZN34_INTERNAL_72eb48e1_4_k_cu_2645265b6thrust24THRUST_300001_SM_1000_NS3seqE[1];

.visible .entry _Z11juliaKernelPh(
	.param .u64 .ptr .align 1 _Z11juliaKernelPh_param_0
)
{
	.reg .pred 	%p<6>;
	.reg .b16 	%rs<9>;
	.reg .b32 	%r<12>;
	.reg .b32 	%f<44>;
	.reg .b64 	%rd<5>;

	ld.param.u64 	%rd1, [_Z11juliaKernelPh_param_0];
	mov.u32 	%r5, %ctaid.x;
	mov.u32 	%r6, %ctaid.y;
	mov.u32 	%r7, %nctaid.x;
	mad.lo.s32 	%r1, %r6, %r7, %r5;
	sub.s32 	%r8, 640, %r5;
	cvt.rn.f32.s32 	%f19, %r8;
	mul.f32 	%f20, %f19, 0f3FC00000;
	div.rn.f32 	%f43, %f20, 0f44200000;
	sub.s32 	%r9, 360, %r6;
	cvt.rn.f32.s32 	%f21, %r9;
	mul.f32 	%f22, %f21, 0f3FC00000;
	div.rn.f32 	%f42, %f22, 0f43B40000;
	mov.b32 	%r11, 0;
	bra.uni 	$L__BB0_5;
$L__BB0_1:
	sub.f32 	%f29, %f17, %f18;
	mul.f32 	%f30, %f15, %f16;
	fma.rn.f32 	%f31, %f15, %f16, %f30;
	add.f32 	%f3, %f29, 0fBF4CCCCD;
	add.f32 	%f4, %f31, 0f3E1FBE77;
	mul.f32 	%f5, %f3, %f3;
	mul.f32 	%f6, %f4, %f4;
	add.f32 	%f32, %f5, %f6;
	setp.gt.f32 	%p2, %f32, 0f447A0000;
	@%p2 bra 	$L__BB0_6;
	sub.f32 	%f33, %f5, %f6;
	mul.f32 	%f34, %f3, %f4;
	fma.rn.f32 	%f35, %f3, %f4, %f34;
	add.f32 	%f7, %f33, 0fBF4CCCCD;
	add.f32 	%f8, %f35, 0f3E1FBE77;
	mul.f32 	%f9, %f7, %f7;
	mul.f32 	%f10, %f8, %f8;
	add.f32 	%f36, %f9, %f10;
	setp.gt.f32 	%p3, %f36, 0f447A0000;
	@%p3 bra 	$L__BB0_6;
	sub.f32 	%f37, %f9, %f10;
	mul.f32 	%f38, %f7, %f8;
	fma.rn.f32 	%f39, %f7, %f8, %f38;
	add.f32 	%f43, %f37, 0fBF4CCCCD;
	add.f32 	%f42, %f39, 0f3E1FBE77;
	mul.f32 	%f40, %f42, %f42;
	fma.rn.f32 	%f41, %f43, %f43, %f40;
	setp.gt.f32 	%p4, %f41, 0f447A0000;
	@%p4 bra 	$L__BB0_6;
	add.s32 	%r11, %r11, 4;
	setp.eq.s32 	%p5, %r11, 100;
	mov.b16 	%rs8, 255;
	@%p5 bra 	$L__BB0_6;
$L__BB0_5:
	mul.f32 	%f23, %f43, %f43;
	mul.f32 	%f24, %f42, %f42;
	sub.f32 	%f25, %f23, %f24;
	mul.f32 	%f26, %f43, %f42;
	fma.rn.f32 	%f27, %f43, %f42, %f26;
	add.f32 	%f15, %f25, 0fBF4CCCCD;
	add.f32 	%f16, %f27, 0f3E1FBE77;
	mul.f32 	%f17, %f15, %f15;
	mul.f32 	%f18, %f16, %f16;
	add.f32 	%f28, %f17, %f18;
	setp.leu.f32 	%p1, %f28, 0f447A0000;
	mov.b16 	%rs8, 0;
	@%p1 bra 	$L__BB0_1;
$L__BB0_6:
	cvta.to.global.u64 	%rd2, %rd1;
	mul.lo.s32 	%r10, %r1, 3;
	cvt.s64.s32 	%rd3, %r10;
	add.s64 	%rd4, %rd2, %rd3;
	st.global.u8 	[%rd4], %rs8;
	mov.b16 	%rs7, 0;
	st.global.u8 	[%rd4+1], %rs7;
	st.global.u8 	[%rd4+2], %rs7;
	ret;

}
	// .globl	_ZN3cub18CUB_300001_SM_10006detail11EmptyKernelIvEEvv
.visible .entry _ZN3cub18CUB_300001_SM_10006detail11EmptyKernelIvEEvv()
{


	ret;

}
	// .globl	_ZN3cub18CUB_300001_SM_10006detail8for_each13static_kernelINS2_12policy_hub_t12policy_500_tEmN6thrust24THRUST_300001_SM_1000_NS8cuda_cub20__uninitialized_fill7functorINS7_10device_ptrIhEEhEEEEvT0_T1_
.visible .entry _ZN3cub18CUB_300001_SM_10006detail8for_each13static_kernelINS2_12policy_hub_t12policy_500_tEmN6thrust24THRUST_300001_SM_1000_NS8cuda_cub20__uninitialized_fill7functorINS7_10device_ptrIhEEhEEEEvT0_T1_(
	.param .u64 _ZN3cub18CUB_300001_SM_10006detail8for_each13static_kernelINS2_12policy_hub_t12policy_500_tEmN6thrust24THRUST_300001_SM_1000_NS8cuda_cub20__uninitialized_fill7functorINS7_10device_ptrIhEEhEEEEvT0_T1__param_0,
	.param .align 8 .b8 _ZN3cub18CUB_300001_SM_10006detail8for_each13static_kernelINS2_12policy_hub_t12policy_500_tEmN6thrust24THRUST_300001_SM_1000_NS8cuda_cub20__uninitialized_fill7functorINS7_10device_ptrIhEEhEEEEvT0_T1__param_1[16]
)
.maxntid 256
{
	.reg .pred 	%p<4>;
	.reg .b16 	%rs<10>;
	.reg .b32 	%r<15>;
	.reg .b64 	%rd<14>;

	ld.param.u32 	%r7, [_ZN3cub18CUB_300001_SM_10006detail8for_each13static_kernelINS2_12policy_hub_t12policy_500_tEmN6thrust24THRUST_300001_SM_1000_NS8cuda_cub20__uninitialized_fill7functorINS7_10device_ptrIhEEhEEEEvT0_T1__param_1+8];
	bfe.u32 	%r11, %r7, 0, 8;
	cvt.u16.u32 	%rs2, %r11;
	ld.param.u64 	%rd4, [_ZN3cub18CUB_300001_SM_10006detail8for_each13static_kernelINS2_12policy_hub_t12policy_500_tEmN6thrust24THRUST_300001_SM_1000_NS8cuda_cub20__uninitialized_fill7functorINS7_10device_ptrIhEEhEEEEvT0_T1__param_1];
	ld.param.u64 	%rd5, [_ZN3cub18CUB_300001_SM_10006detail8for_each13static_kernelINS2_12policy_hub_t12policy_500_tEmN6thrust24THRUST_300001_SM_1000_NS8cuda_cub20__uninitialized_fill7functorINS7_10device_ptrIhEEhEEEEvT0_T1__param_0];
	mov.u32 	%r12, %ctaid.x;
	mul.wide.u32 	%rd1, %r12, 512;
	sub.s64 	%rd2, %rd5, %rd1;
	setp.lt.u64 	%p1, %rd2, 512;
	@%p1 bra 	$L__BB2_2;
	mov.u32 	%r14, %tid.x;
	cvta.to.global.u64 	%rd10, %rd4;
	cvt.u64.u32 	%rd11, %r14;
	add.s64 	%rd12, %rd1, %rd11;
	add.s64 	%rd13, %rd10, %rd12;
	st.global.u8 	[%rd13], %rs2;
	st.global.u8 	[%rd13+256], %rs2;
	bra.uni 	$L__BB2_6;
$L__BB2_2:
	cvta.to.global.u64 	%rd6, %rd4;
	mov.u32 	%r1, %tid.x;
	cvt.u64.u32 	%rd7, %r1;
	setp.le.u64 	%p2, %rd2, %rd7;
	add.s64 	%rd8, %rd1, %rd7;
	add.s64 	%rd3, %rd6, %rd8;
	@%p2 bra 	$L__BB2_4;
	st.global.u8 	[%rd3], %rs2;
$L__BB2_4:
	add.s32 	%r13, %r1, 256;
	cvt.u64.u32 	%rd9, %r13;
	setp.le.u64 	%p3, %rd2, %rd9;
	@%p3 bra 	$L__BB2_6;
	st.global.u8 	[%rd3+256], %rs2;
$L__BB2_6:
	ret;

}


// ===== COMPILED SASS (sm_100) =====

	.target	sm_100

	.elftype	@"ET_EXEC"


//--------------------- .note.nv.tkinfo           --------------------------
	.section	.note.nv.tkinfo,"",@"SHT_NOTE"
	.sectionflags	@"SHF_NOTE_NV_TKINFO"
	.tkinfo
        /*0018*/ 	.word	0x00000002
        /*0030*/ 	.string	""
        /*0030*/ 	.string	"ptxas"
        /*0030*/ 	.string	"Cuda compilation tools, release 13.0, V13.0.88"
        /*0030*/ 	.string	"Build cuda_13.0.r13.0/compiler.36424714_0"
        /*0030*/ 	.string	"-arch sm_100 -m 64 "



//--------------------- .note.nv.cuinfo           --------------------------
	.section	.note.nv.cuinfo,"",@"SHT_NOTE"
	.sectionflags	@"SHF_NOTE_NV_CUINFO"
        /*0018*/ 	.short	0x0002
        /*001a*/ 	.short	0x0064
        /*001c*/ 	.short	0x0082
	.zero		2


//--------------------- .nv.info                  --------------------------
	.section	.nv.info,"",@"SHT_CUDA_INFO"
	.align	4


	//----- nvinfo : EIATTR_REGCOUNT
	.align		4
        /*0000*/ 	.byte	0x04, 0x2f
        /*0002*/ 	.short	(.L_44 - .L_43)
	.align		4
.L_43:
        /*0004*/ 	.word	index@(_Z11juliaKernelPh)
        /*0008*/ 	.word	0x0000000f


	//----- nvinfo : EIATTR_FRAME_SIZE
	.align		4
.L_44:
        /*000c*/ 	.byte	0x04, 0x11
        /*000e*/ 	.short	(.L_46 - .L_45)
	.align		4
.L_45:
        /*0010*/ 	.word	index@($__internal_0_$__cuda_sm3x_div_rn_noftz_f32_slowpath)
        /*0014*/ 	.word	0x00000000


	//----- nvinfo : EIATTR_FRAME_SIZE
	.align		4
.L_46:
        /*0018*/ 	.byte	0x04, 0x11
        /*001a*/ 	.short	(.L_48 - .L_47)
	.align		4
.L_47:
        /*001c*/ 	.word	index@(_Z11juliaKernelPh)
        /*0020*/ 	.word	0x00000000


	//----- nvinfo : EIATTR_REGCOUNT
	.align		4
.L_48:
        /*0024*/ 	.byte	0x04, 0x2f
        /*0026*/ 	.short	(.L_50 - .L_49)
	.align		4
.L_49:
        /*0028*/ 	.word	index@(_ZN3cub18CUB_300001_SM_10006detail11EmptyKernelIvEEvv)
        /*002c*/ 	.word	0x00000004


	//----- nvinfo : EIATTR_FRAME_SIZE
	.align		4
.L_50:
        /*0030*/ 	.byte	0x04, 0x11
        /*0032*/ 	.short	(.L_52 - .L_51)
	.align		4
.L_51:
        /*0034*/ 	.word	index@(_ZN3cub18CUB_300001_SM_10006detail11EmptyKernelIvEEvv)
        /*0038*/ 	.word	0x00000000


	//----- nvinfo : EIATTR_REGCOUNT
	.align		4
.L_52:
        /*003c*/ 	.byte	0x04, 0x2f
        /*003e*/ 	.short	(.L_54 - .L_53)
	.align		4
.L_53:
        /*0040*/ 	.word	index@(_ZN3cub18CUB_300001_SM_10006detail8for_each13static_kernelINS2_12policy_hub_t12policy_500_tEmN6thrust24THRUST_300001_SM_1000_NS8cuda_cub20__uninitialized_fill7functorINS7_10device_ptrIhEEhEEEEvT0_T1_)
        /*0044*/ 	.word	0x0000000a


	//----- nvinfo : EIATTR_FRAME_SIZE
	.align		4
.L_54:
        /*0048*/ 	.byte	0x04, 0x11
        /*004a*/ 	.short	(.L_56 - .L_55)
	.align		4
.L_55:
        /*004c*/ 	.word	index@(_ZN3cub18CUB_300001_SM_10006detail8for_each13static_kernelINS2_12policy_hub_t12policy_500_tEmN6thrust24THRUST_300001_SM_1000_NS8cuda_cub20__uninitialized_fill7functorINS7_10device_ptrIhEEhEEEEvT0_T1_)
        /*0050*/ 	.word	0x00000000


	//----- nvinfo : EIATTR_MIN_STACK_SIZE
	.align		4
.L_56:
        /*0054*/ 	.byte	0x04, 0x12
        /*0056*/ 	.short	(.L_58 - .L_57)
	.align		4
.L_57:
        /*0058*/ 	.word	index@(_ZN3cub18CUB_300001_SM_10006detail8for_each13static_kernelINS2_12policy_hub_t12policy_500_tEmN6thrust24THRUST_300001_SM_1000_NS8cuda_cub20__uninitialized_fill7functorINS7_10device_ptrIhEEhEEEEvT0_T1_)
        /*005c*/ 	.word	0x00000000


	//----- nvinfo : EIATTR_MIN_STACK_SIZE
	.align		4
.L_58:
        /*0060*/ 	.byte	0x04, 0x12
        /*0062*/ 	.short	(.L_60 - .L_59)
	.align		4
.L_59:
        /*0064*/ 	.word	index@(_ZN3cub18CUB_300001_SM_10006detail11EmptyKernelIvEEvv)
        /*0068*/ 	.word	0x00000000


	//----- nvinfo : EIATTR_MIN_STACK_SIZE
	.align		4
.L_60:
        /*006c*/ 	.byte	0x04, 0x12
        /*006e*/ 	.short	(.L_62 - .L_61)
	.align		4
.L_61:
        /*0070*/ 	.word	index@(_Z11juliaKernelPh)
        /*0074*/ 	.word	0x00000000
.L_62:


//--------------------- .nv.compat                --------------------------
	.section	.nv.compat,"",@"SHT_CUDA_COMPAT_INFO"
	.align	4
        /*0000*/ 	.byte	0x02, 0x09, 0x00, 0x00, 0x02, 0x02, 0x01, 0x00, 0x02, 0x05, 0x05, 0x00, 0x03, 0x07, 0x01, 0x01
        /*0010*/ 	.byte	0x02, 0x03, 0x00, 0x00, 0x02, 0x06, 0x01, 0x00, 0x04, 0x0b, 0x08, 0x00, 0x01, 0x00, 0x00, 0x00
        /*0020*/ 	.byte	0x00, 0x00, 0x00, 0x00


//--------------------- .nv.info._ZN3cub18CUB_300001_SM_10006detail8for_each13static_kernelINS2_12policy_hub_t12policy_500_tEmN6thrust24THRUST_300001_SM_1000_NS8cuda_cub20__uninitialized_fill7functorINS7_10device_ptrIhEEhEEEEvT0_T1_ --------------------------
	.section	.nv.info._ZN3cub18CUB_300001_SM_10006detail8for_each13static_kernelINS2_12policy_hub_t12policy_500_tEmN6thrust24THRUST_300001_SM_1000_NS8cuda_cub20__uninitialized_fill7functorINS7_10device_ptrIhEEhEEEEvT0_T1_,"",@"SHT_CUDA_INFO"
	.sectionflags	@""
	.align	4


	//----- nvinfo : EIATTR_CUDA_API_VERSION
	.align		4
        /*0000*/ 	.byte	0x04, 0x37
        /*0002*/ 	.short	(.L_64 - .L_63)
.L_63:
        /*0004*/ 	.word	0x00000082


	//----- nvinfo : EIATTR_KPARAM_INFO
	.align		4
.L_64:
        /*0008*/ 	.byte	0x04, 0x17
        /*000a*/ 	.short	(.L_66 - .L_65)
.L_65:
        /*000c*/ 	.word	0x00000000
        /*0010*/ 	.short	0x0001
        /*0012*/ 	.short	0x0008
        /*0014*/ 	.byte	0x00, 0xf0, 0x41, 0x00


	//----- nvinfo : EIATTR_KPARAM_INFO
	.align		4
.L_66:
        /*0018*/ 	.byte	0x04, 0x17
        /*001a*/ 	.short	(.L_68 - .L_67)
.L_67:
        /*001c*/ 	.word	0x00000000
        /*0020*/ 	.short	0x0000
        /*0022*/ 	.short	0x0000
        /*0024*/ 	.byte	0x00, 0xf0, 0x21, 0x00


	//----- nvinfo : EIATTR_SPARSE_MMA_MASK
	.align		4
.L_68:
        /*0028*/ 	.byte	0x03, 0x50
        /*002a*/ 	.short	0x0000


	//----- nvinfo : EIATTR_MAXREG_COUNT
	.align		4
        /*002c*/ 	.byte	0x03, 0x1b
        /*002e*/ 	.short	0x00ff


	//----- nvinfo : EIATTR_MERCURY_ISA_VERSION
	.align		4
        /*0030*/ 	.byte	0x03, 0x5f
        /*0032*/ 	.short	0x0101


	//----- nvinfo : EIATTR_VRC_CTA_INIT_COUNT
	.align		4
        /*0034*/ 	.byte	0x02, 0x4a
	.zero		1
	.zero		1


	//----- nvinfo : EIATTR_EXIT_INSTR_OFFSETS
	.align		4
        /*0038*/ 	.byte	0x04, 0x1c
        /*003a*/ 	.short	(.L_70 - .L_69)


	//   ....[0]....
.L_69:
        /*003c*/ 	.word	0x00000120


	//   ....[1]....
        /*0040*/ 	.word	0x000001f0


	//   ....[2]....
        /*0044*/ 	.word	0x00000210


	//----- nvinfo : EIATTR_MAX_THREADS
	.align		4
.L_70:
        /*0048*/ 	.byte	0x04, 0x05
        /*004a*/ 	.short	(.L_72 - .L_71)
.L_71:
        /*004c*/ 	.word	0x00000100
        /*0050*/ 	.word	0x00000001
        /*0054*/ 	.word	0x00000001


	//----- nvinfo : EIATTR_CBANK_PARAM_SIZE
	.align		4
.L_72:
        /*0058*/ 	.byte	0x03, 0x19
        /*005a*/ 	.short	0x0018


	//----- nvinfo : EIATTR_PARAM_CBANK
	.align		4
        /*005c*/ 	.byte	0x04, 0x0a
        /*005e*/ 	.short	(.L_74 - .L_73)
	.align		4
.L_73:
        /*0060*/ 	.word	index@(.nv.constant0._ZN3cub18CUB_300001_SM_10006detail8for_each13static_kernelINS2_12policy_hub_t12policy_500_tEmN6thrust24THRUST_300001_SM_1000_NS8cuda_cub20__uninitialized_fill7functorINS7_10device_ptrIhEEhEEEEvT0_T1_)
        /*0064*/ 	.short	0x0380
        /*0066*/ 	.short	0x0018


	//----- nvinfo : EIATTR_SW_WAR
	.align		4
.L_74:
        /*0068*/ 	.byte	0x04, 0x36
        /*006a*/ 	.short	(.L_76 - .L_75)
.L_75:
        /*006c*/ 	.word	0x00000008
.L_76:


//--------------------- .nv.info._ZN3cub18CUB_300001_SM_10006detail11EmptyKernelIvEEvv --------------------------
	.section	.nv.info._ZN3cub18CUB_300001_SM_10006detail11EmptyKernelIvEEvv,"",@"SHT_CUDA_INFO"
	.sectionflags	@""
	.align	4


	//----- nvinfo : EIATTR_CUDA_API_VERSION
	.align		4
        /*0000*/ 	.byte	0x04, 0x37
        /*0002*/ 	.short	(.L_78 - .L_77)
.L_77:
        /*0004*/ 	.word	0x00000082


	//----- nvinfo : EIATTR_SPARSE_MMA_MASK
	.align		4
.L_78:
        /*0008*/ 	.byte	0x03, 0x50
        /*000a*/ 	.short	0x0000


	//----- nvinfo : EIATTR_MAXREG_COUNT
	.align		4
        /*000c*/ 	.byte	0x03, 0x1b
        /*000e*/ 	.short	0x00ff


	//----- nvinfo : EIATTR_MERCURY_ISA_VERSION
	.align		4
        /*0010*/ 	.byte	0x03, 0x5f
        /*0012*/ 	.short	0x0101


	//----- nvinfo : EIATTR_VRC_CTA_INIT_COUNT
	.align		4
        /*0014*/ 	.byte	0x02, 0x4a
	.zero		1
	.zero		1


	//----- nvinfo : EIATTR_EXIT_INSTR_OFFSETS
	.align		4
        /*0018*/ 	.byte	0x04, 0x1c
        /*001a*/ 	.short	(.L_80 - .L_79)


	//   ....[0]....
.L_79:
        /*001c*/ 	.word	0x00000010


	//----- nvinfo : EIATTR_SW_WAR
	.align		4
.L_80:
        /*0020*/ 	.byte	0x04, 0x36
        /*0022*/ 	.short	(.L_82 - .L_81)
.L_81:
        /*0024*/ 	.word	0x00000008
.L_82:


//--------------------- .nv.info._Z11juliaKernelPh --------------------------
	.section	.nv.info._Z11juliaKernelPh,"",@"SHT_CUDA_INFO"
	.sectionflags	@""
	.align	4


	//----- nvinfo : EIATTR_CUDA_API_VERSION
	.align		4
        /*0000*/ 	.byte	0x04, 0x37
        /*0002*/ 	.short	(.L_84 - .L_83)
.L_83:
        /*0004*/ 	.word	0x00000082


	//----- nvinfo : EIATTR_KPARAM_INFO
	.align		4
.L_84:
        /*0008*/ 	.byte	0x04, 0x17
        /*000a*/ 	.short	(.L_86 - .L_85)
.L_85:
        /*000c*/ 	.word	0x00000000
        /*0010*/ 	.short	0x0000
        /*0012*/ 	.short	0x0000
        /*0014*/ 	.byte	0x00, 0xf5, 0x21, 0x00


	//----- nvinfo : EIATTR_SPARSE_MMA_MASK
	.align		4
.L_86:
        /*0018*/ 	.byte	0x03, 0x50
        /*001a*/ 	.short	0x0000


	//----- nvinfo : EIATTR_MAXREG_COUNT
	.align		4
        /*001c*/ 	.byte	0x03, 0x1b
        /*001e*/ 	.short	0x00ff


	//----- nvinfo : EIATTR_MERCURY_ISA_VERSION
	.align		4
        /*0020*/ 	.byte	0x03, 0x5f
        /*0022*/ 	.short	0x0101


	//----- nvinfo : EIATTR_VRC_CTA_INIT_COUNT
	.align		4
        /*0024*/ 	.byte	0x02, 0x4a
	.zero		1
	.zero		1


	//----- nvinfo : EIATTR_EXIT_INSTR_OFFSETS
	.align		4
        /*0028*/ 	.byte	0x04, 0x1c
        /*002a*/ 	.short	(.L_88 - .L_87)


	//   ....[0]....
.L_87:
        /*002c*/ 	.word	0x000005d0


	//----- nvinfo : EIATTR_CRS_STACK_SIZE
	.align		4
.L_88:
        /*0030*/ 	.byte	0x04, 0x1e
        /*0032*/ 	.short	(.L_90 - .L_89)
.L_89:
        /*0034*/ 	.word	0x00000000


	//----- nvinfo : EIATTR_CBANK_PARAM_SIZE
	.align		4
.L_90:
        /*0038*/ 	.byte	0x03, 0x19
        /*003a*/ 	.short	0x0008


	//----- nvinfo : EIATTR_PARAM_CBANK
	.align		4
        /*003c*/ 	.byte	0x04, 0x0a
        /*003e*/ 	.short	(.L_92 - .L_91)
	.align		4
.L_91:
        /*0040*/ 	.word	index@(.nv.constant0._Z11juliaKernelPh)
        /*0044*/ 	.short	0x0380
        /*0046*/ 	.short	0x0008


	//----- nvinfo : EIATTR_SW_WAR
	.align		4
.L_92:
        /*0048*/ 	.byte	0x04, 0x36
        /*004a*/ 	.short	(.L_94 - .L_93)
.L_93:
        /*004c*/ 	.word	0x00000008
.L_94:


//--------------------- .nv.callgraph             --------------------------
	.section	.nv.callgraph,"",@"SHT_CUDA_CALLGRAPH"
	.align	4
	.sectionentsize	8
	.align		4
        /*0000*/ 	.word	0x00000000
	.align		4
        /*0004*/ 	.word	0xffffffff
	.align		4
        /*0008*/ 	.word	0x00000000
	.align		4
        /*000c*/ 	.word	0xfffffffe
	.align		4
        /*0010*/ 	.word	0x00000000
	.align		4
        /*0014*/ 	.word	0xfffffffd
	.align		4
        /*0018*/ 	.word	0x00000000
	.align		4
        /*001c*/ 	.word	0xfffffffc


//--------------------- .nv.constant4             --------------------------
	.section	.nv.constant4,"a",@progbits
	.align	8
	.align		8
.nv.constant4:
        /*0000*/ 	.dword	_ZN34_INTERNAL_72eb48e1_4_k_cu_2645265b4cuda3std3__45__cpo5beginE
	.align		8
        /*0008*/ 	.dword	_ZN34_INTERNAL_72eb48e1_4_k_cu_2645265b4cuda3std3__45__cpo3endE
	.align		8
        /*0010*/ 	.dword	_ZN34_INTERNAL_72eb48e1_4_k_cu_2645265b4cuda3std3__45__cpo6cbeginE
	.align		8
        /*0018*/ 	.dword	_ZN34_INTERNAL_72eb48e1_4_k_cu_2645265b4cuda3std3__45__cpo4cendE
	.align		8
        /*0020*/ 	.dword	_ZN34_INTERNAL_72eb48e1_4_k_cu_2645265b4cuda3std3__45__cpo6rbeginE
	.align		8
        /*0028*/ 	.dword	_ZN34_INTERNAL_72eb48e1_4_k_cu_2645265b4cuda3std3__45__cpo4rendE
	.align		8
        /*0030*/ 	.dword	_ZN34_INTERNAL_72eb48e1_4_k_cu_2645265b4cuda3std3__45__cpo7crbeginE
	.align		8
        /*0038*/ 	.dword	_ZN34_INTERNAL_72eb48e1_4_k_cu_2645265b4cuda3std3__45__cpo5crendE
	.align		8
        /*0040*/ 	.dword	_ZN34_INTERNAL_72eb48e1_4_k_cu_2645265b4cuda3std3__436_GLOBAL__N__72eb48e1_4_k_cu_2645265b6ignoreE
	.align		8
        /*0048*/ 	.dword	_ZN34_INTERNAL_72eb48e1_4_k_cu_2645265b4cuda3std3__419piecewise_constructE
	.align		8
        /*0050*/ 	.dword	_ZN34_INTERNAL_72eb48e1_4_k_cu_2645265b4cuda3std3__48in_placeE
	.align		8
        /*0058*/ 	.dword	_ZN34_INTERNAL_72eb48e1_4_k_cu_2645265b4cuda3std3__420unreachable_sentinelE
	.align		8
        /*0060*/ 	.dword	_ZN34_INTERNAL_72eb48e1_4_k_cu_2645265b4cuda3std3__47nulloptE
	.align		8
        /*0068*/ 	.dword	_ZN34_INTERNAL_72eb48e1_4_k_cu_2645265b4cuda3std3__48unexpectE
	.align		8
        /*0070*/ 	.dword	_ZN34_INTERNAL_72eb48e1_4_k_cu_2645265b4cuda3std6ranges3__45__cpo4swapE
	.align		8
        /*0078*/ 	.dword	_ZN34_INTERNAL_72eb48e1_4_k_cu_2645265b4cuda3std6ranges3__45__cpo9iter_moveE
	.align		8
        /*0080*/ 	.dword	_ZN34_INTERNAL_72eb48e1_4_k_cu_2645265b4cuda3std6ranges3__45__cpo5beginE
	.align		8
        /*0088*/ 	.dword	_ZN34_INTERNAL_72eb48e1_4_k_cu_2645265b4cuda3std6ranges3__45__cpo3endE
	.align		8
        /*0090*/ 	.dword	_ZN34_INTERNAL_72eb48e1_4_k_cu_2645265b4cuda3std6ranges3__45__cpo6cbeginE
	.align		8
        /*0098*/ 	.dword	_ZN34_INTERNAL_72eb48e1_4_k_cu_2645265b4cuda3std6ranges3__45__cpo4cendE
	.align		8
        /*00a0*/ 	.dword	_ZN34_INTERNAL_72eb48e1_4_k_cu_2645265b4cuda3std6ranges3__45__cpo7advanceE
	.align		8
        /*00a8*/ 	.dword	_ZN34_INTERNAL_72eb48e1_4_k_cu_2645265b4cuda3std6ranges3__45__cpo9iter_swapE
	.align		8
        /*00b0*/ 	.dword	_ZN34_INTERNAL_72eb48e1_4_k_cu_2645265b4cuda3std6ranges3__45__cpo4nextE
	.align		8
        /*00b8*/ 	.dword	_ZN34_INTERNAL_72eb48e1_4_k_cu_2645265b4cuda3std6ranges3__45__cpo4prevE
	.align		8
        /*00c0*/ 	.dword	_ZN34_INTERNAL_72eb48e1_4_k_cu_2645265b4cuda3std6ranges3__45__cpo4dataE
	.align		8
        /*00c8*/ 	.dword	_ZN34_INTERNAL_72eb48e1_4_k_cu_2645265b4cuda3std6ranges3__45__cpo5cdataE
	.align		8
        /*00d0*/ 	.dword	_ZN34_INTERNAL_72eb48e1_4_k_cu_2645265b4cuda3std6ranges3__45__cpo4sizeE
	.align		8
        /*00d8*/ 	.dword	_ZN34_INTERNAL_72eb48e1_4_k_cu_2645265b4cuda3std6ranges3__45__cpo5ssizeE
	.align		8
        /*00e0*/ 	.dword	_ZN34_INTERNAL_72eb48e1_4_k_cu_2645265b4cuda3std6ranges3__45__cpo8distanceE
	.align		8
        /*00e8*/ 	.dword	_ZN34_INTERNAL_72eb48e1_4_k_cu_2645265b6thrust24THRUST_300001_SM_1000_NS8cuda_cub3parE
	.align		8
        /*00f0*/ 	.dword	_ZN34_INTERNAL_72eb48e1_4_k_cu_2645265b6thrust24THRUST_300001_SM_1000_NS8cuda_cub10par_nosyncE
	.align		8
        /*00f8*/ 	.dword	_ZN34_INTERNAL_72eb48e1_4_k_cu_2645265b6thrust24THRUST_300001_SM_1000_NS6system6detail10sequential3seqE
	.align		8
        /*0100*/ 	.dword	_ZN34_INTERNAL_72eb48e1_4_k_cu_2645265b6thrust24THRUST_300001_SM_1000_NS12placeholders2_1E
	.align		8
        /*0108*/ 	.dword	_ZN34_INTERNAL_72eb48e1_4_k_cu_2645265b6thrust24THRUST_300001_SM_1000_NS12placeholders2_2E
	.align		8
        /*0110*/ 	.dword	_ZN34_INTERNAL_72eb48e1_4_k_cu_2645265b6thrust24THRUST_300001_SM_1000_NS12placeholders2_3E
	.align		8
        /*0118*/ 	.dword	_ZN34_INTERNAL_72eb48e1_4_k_cu_2645265b6thrust24THRUST_300001_SM_1000_NS12placeholders2_4E
	.align		8
        /*0120*/ 	.dword	_ZN34_INTERNAL_72eb48e1_4_k_cu_2645265b6thrust24THRUST_300001_SM_1000_NS12placeholders2_5E
	.align		8
        /*0128*/ 	.dword	_ZN34_INTERNAL_72eb48e1_4_k_cu_2645265b6thrust24THRUST_300001_SM_1000_NS12placeholders2_6E
	.align		8
        /*0130*/ 	.dword	_ZN34_INTERNAL_72eb48e1_4_k_cu_2645265b6thrust24THRUST_300001_SM_1000_NS12placeholders2_7E
	.align		8
        /*0138*/ 	.dword	_ZN34_INTERNAL_72eb48e1_4_k_cu_2645265b6thrust24THRUST_300001_SM_1000_NS12placeholders2_8E
	.align		8
        /*0140*/ 	.dword	_ZN34_INTERNAL_72eb48e1_4_k_cu_2645265b6thrust24THRUST_300001_SM_1000_NS12placeholders2_9E
	.align		8
        /*0148*/ 	.dword	_ZN34_INTERNAL_72eb48e1_4_k_cu_2645265b6thrust24THRUST_300001_SM_1000_NS12placeholders3_10E
	.align		8
        /*0150*/ 	.dword	_ZN34_INTERNAL_72eb48e1_4_k_cu_2645265b6thrust24THRUST_300001_SM_1000_NS3seqE


//--------------------- .text._ZN3cub18CUB_300001_SM_10006detail8for_each13static_kernelINS2_12policy_hub_t12policy_500_tEmN6thrust24THRUST_300001_SM_1000_NS8cuda_cub20__uninitialized_fill7functorINS7_10device_ptrIhEEhEEEEvT0_T1_ --------------------------
	.section	.text._ZN3cub18CUB_300001_SM_10006detail8for_each13static_kernelINS2_12policy_hub_t12policy_500_tEmN6thrust24THRUST_300001_SM_1000_NS8cuda_cub20__uninitialized_fill7functorINS7_10device_ptrIhEEhEEEEvT0_T1_,"ax",@progbits
	.align	128
        .global         _ZN3cub18CUB_300001_SM_10006detail8for_each13static_kernelINS2_12policy_hub_t12policy_500_tEmN6thrust24THRUST_300001_SM_1000_NS8cuda_cub20__uninitialized_fill7functorINS7_10device_ptrIhEEhEEEEvT0_T1_
        .type           _ZN3cub18CUB_300001_SM_10006detail8for_each13static_kernelINS2_12policy_hub_t12policy_500_tEmN6thrust24THRUST_300001_SM_1000_NS8cuda_cub20__uninitialized_fill7functorINS7_10device_ptrIhEEhEEEEvT0_T1_,@function
        .size           _ZN3cub18CUB_300001_SM_10006detail8for_each13static_kernelINS2_12policy_hub_t12policy_500_tEmN6thrust24THRUST_300001_SM_1000_NS8cuda_cub20__uninitialized_fill7functorINS7_10device_ptrIhEEhEEEEvT0_T1_,(.L_x_17 - _ZN3cub18CUB_300001_SM_10006detail8for_each13static_kernelINS2_12policy_hub_t12policy_500_tEmN6thrust24THRUST_300001_SM_1000_NS8cuda_cub20__uninitialized_fill7functorINS7_10device_ptrIhEEhEEEEvT0_T1_)
        .other          _ZN3cub18CUB_300001_SM_10006detail8for_each13static_kernelINS2_12policy_hub_t12policy_500_tEmN6thrust24THRUST_300001_SM_1000_NS8cuda_cub20__uninitialized_fill7functorINS7_10device_ptrIhEEhEEEEvT0_T1_,@"STO_CUDA_ENTRY STV_DEFAULT"
_ZN3cub18CUB_300001_SM_10006detail8for_each13static_kernelINS2_12policy_hub_t12policy_500_tEmN6thrust24THRUST_300001_SM_1000_NS8cuda_cub20__uninitialized_fill7functorINS7_10device_ptrIhEEhEEEEvT0_T1_:
.text._ZN3cub18CUB_300001_SM_10006detail8for_each13static_kernelINS2_12policy_hub_t12policy_500_tEmN6thrust24THRUST_300001_SM_1000_NS8cuda_cub20__uninitialized_fill7functorINS7_10device_ptrIhEEhEEEEvT0_T1_:
[----:B------:R-:W-:Y:S08]  /*0000*/  LDC R1, c[0x0][0x37c] ;  /* 0x0000df00ff017b82 */ /* 0x000ff00000000800 */
[----:B------:R-:W0:Y:S01]  /*0010*/  S2UR UR4, SR_CTAID.X ;  /* 0x00000000000479c3 */ /* 0x000e220000002500 */
[----:B------:R-:W1:Y:S01]  /*0020*/  LDCU.64 UR6, c[0x0][0x380] ;  /* 0x00007000ff0677ac */ /* 0x000e620008000a00 */
[----:B------:R-:W2:Y:S06]  /*0030*/  LDCU.64 UR8, c[0x0][0x358] ;  /* 0x00006b00ff0877ac */ /* 0x000eac0008000a00 */
[----:B------:R-:W3:Y:S01]  /*0040*/  LDC R5, c[0x0][0x390] ;  /* 0x0000e400ff057b82 */ /* 0x000ee20000000800 */
[----:B0-----:R-:W-:-:S04]  /*0050*/  UIMAD.WIDE.U32 UR4, UR4, 0x200, URZ ;  /* 0x00000200040478a5 */ /* 0x001fc8000f8e00ff */
[----:B-1----:R-:W-:-:S04]  /*0060*/  UIADD3 UR6, UP0, UPT, -UR4, UR6, URZ ;  /* 0x0000000604067290 */ /* 0x002fc8000ff1e1ff */
[----:B------:R-:W-:Y:S01]  /*0070*/  UIADD3.X UR7, UPT, UPT, ~UR5, UR7, URZ, UP0, !UPT ;  /* 0x0000000705077290 */ /* 0x000fe200087fe5ff */
[----:B---3--:R-:W-:Y:S01]  /*0080*/  PRMT R5, R5, 0x7770, RZ ;  /* 0x0000777005057816 */ /* 0x008fe200000000ff */
[----:B------:R-:W-:-:S04]  /*0090*/  UISETP.GE.U32.AND UP0, UPT, UR6, 0x200, UPT ;  /* 0x000002000600788c */ /* 0x000fc8000bf06070 */
[----:B------:R-:W-:-:S09]  /*00a0*/  UISETP.GE.U32.AND.EX UP0, UPT, UR7, URZ, UPT, UP0 ;  /* 0x000000ff0700728c */ /* 0x000fd2000bf06100 */
[----:B--2---:R-:W-:Y:S05]  /*00b0*/  BRA.U !UP0, `(.L_x_0) ;  /* 0x00000001081c7547 */ /* 0x004fea000b800000 */
[----:B------:R-:W0:Y:S01]  /*00c0*/  S2R R3, SR_TID.X ;  /* 0x0000000000037919 */ /* 0x000e220000002100 */
[----:B------:R-:W0:Y:S02]  /*00d0*/  LDC.64 R6, c[0x0][0x388] ;  /* 0x0000e200ff067b82 */ /* 0x000e240000000a00 */
[----:B0-----:R-:W-:-:S04]  /*00e0*/  IADD3 R2, P0, P1, R6, UR4, R3 ;  /* 0x0000000406027c10 */ /* 0x001fc8000f91e003 */
[----:B------:R-:W-:-:S05]  /*00f0*/  IADD3.X R3, PT, PT, R7, UR5, RZ, P0, P1 ;  /* 0x0000000507037c10 */ /* 0x000fca00087e24ff */
[----:B------:R-:W-:Y:S04]  /*0100*/  STG.E.U8 desc[UR8][R2.64], R5 ;  /* 0x0000000502007986 */ /* 0x000fe8000c101108 */
[----:B------:R-:W-:Y:S01]  /*0110*/  STG.E.U8 desc[UR8][R2.64+0x100], R5 ;  /* 0x0001000502007986 */ /* 0x000fe2000c101108 */
[----:B------:R-:W-:Y:S05]  /*0120*/  EXIT ;  /* 0x000000000000794d */ /* 0x000fea0003800000 */
.L_x_0:
[----:B------:R-:W0:Y:S01]  /*0130*/  S2R R3, SR_TID.X ;  /* 0x0000000000037919 */ /* 0x000e220000002100 */
[----:B------:R-:W1:Y:S01]  /*0140*/  LDC.64 R6, c[0x0][0x388] ;  /* 0x0000e200ff067b82 */ /* 0x000e620000000a00 */
[----:B------:R-:W-:Y:S02]  /*0150*/  IMAD.U32 R2, RZ, RZ, UR7 ;  /* 0x00000007ff027e24 */ /* 0x000fe4000f8e00ff */
[C---:B0-----:R-:W-:Y:S01]  /*0160*/  VIADD R0, R3.reuse, 0x100 ;  /* 0x0000010003007836 */ /* 0x041fe20000000000 */
[----:B------:R-:W-:-:S04]  /*0170*/  ISETP.LT.U32.AND P0, PT, R3, UR6, PT ;  /* 0x0000000603007c0c */ /* 0x000fc8000bf01070 */
[----:B------:R-:W-:Y:S01]  /*0180*/  ISETP.LT.U32.AND P1, PT, R0, UR6, PT ;  /* 0x0000000600007c0c */ /* 0x000fe2000bf21070 */
[----:B------:R-:W-:Y:S01]  /*0190*/  IMAD.U32 R0, RZ, RZ, UR7 ;  /* 0x00000007ff007e24 */ /* 0x000fe2000f8e00ff */
[----:B------:R-:W-:Y:S02]  /*01a0*/  ISETP.GT.U32.AND.EX P0, PT, R2, RZ, PT, P0 ;  /* 0x000000ff0200720c */ /* 0x000fe40003f04100 */
[----:B-1----:R-:W-:Y:S02]  /*01b0*/  IADD3 R2, P2, P3, R6, UR4, R3 ;  /* 0x0000000406027c10 */ /* 0x002fe4000fb5e003 */
[----:B------:R-:W-:Y:S02]  /*01c0*/  ISETP.GT.U32.AND.EX P1, PT, R0, RZ, PT, P1 ;  /* 0x000000ff0000720c */ /* 0x000fe40003f24110 */
[----:B------:R-:W-:-:S07]  /*01d0*/  IADD3.X R3, PT, PT, R7, UR5, RZ, P2, P3 ;  /* 0x0000000507037c10 */ /* 0x000fce00097e64ff */
[----:B------:R0:W-:Y:S04]  /*01e0*/  @P0 STG.E.U8 desc[UR8][R2.64], R5 ;  /* 0x0000000502000986 */ /* 0x0001e8000c101108 */
[----:B------:R-:W-:Y:S05]  /*01f0*/  @!P1 EXIT ;  /* 0x000000000000994d */ /* 0x000fea0003800000 */
[----:B------:R-:W-:Y:S01]  /*0200*/  STG.E.U8 desc[UR8][R2.64+0x100], R5 ;  /* 0x0001000502007986 */ /* 0x000fe2000c101108 */
[----:B------:R-:W-:Y:S05]  /*0210*/  EXIT ;  /* 0x000000000000794d */ /* 0x000fea0003800000 */
.L_x_1:
[----:B------:R-:W-:-:S00]  /*0220*/  BRA `(.L_x_1) ;  /* 0xfffffffc00fc7947 */ /* 0x000fc0000383ffff */
[----:B------:R-:W-:-:S00]  /*0230*/  NOP ;  /* 0x0000000000007918 */ /* 0x000fc00000000000 */
        /* <DEDUP_REMOVED lines=12> */
.L_x_17:


//--------------------- .text._ZN3cub18CUB_300001_SM_10006detail11EmptyKernelIvEEvv --------------------------
	.section	.text._ZN3cub18CUB_300001_SM_10006detail11EmptyKernelIvEEvv,"ax",@progbits
	.align	128
        .global         _ZN3cub18CUB_300001_SM_10006detail11EmptyKernelIvEEvv
        .type           _ZN3cub18CUB_300001_SM_10006detail11EmptyKernelIvEEvv,@function
        .size           _ZN3cub18CUB_300001_SM_10006detail11EmptyKernelIvEEvv,(.L_x_18 - _ZN3cub18CUB_300001_SM_10006detail11EmptyKernelIvEEvv)
        .other          _ZN3cub18CUB_300001_SM_10006detail11EmptyKernelIvEEvv,@"STO_CUDA_ENTRY STV_DEFAULT"
_ZN3cub18CUB_300001_SM_10006detail11EmptyKernelIvEEvv:
.text._ZN3cub18CUB_300001_SM_10006detail11EmptyKernelIvEEvv:
[----:B------:R-:W-:Y:S01]  /*0000*/  LDC R1, c[0x0][0x37c] ;  /* 0x0000df00ff017b82 */ /* 0x000fe20000000800 */
[----:B------:R-:W-:Y:S05]  /*0010*/  EXIT ;  /* 0x000000000000794d */ /* 0x000fea0003800000 */
.L_x_2:
        /* <DEDUP_REMOVED lines=14> */
.L_x_18:


//--------------------- .text._Z11juliaKernelPh   --------------------------
	.section	.text._Z11juliaKernelPh,"ax",@progbits
	.align	128
        .global         _Z11juliaKernelPh
        .type           _Z11juliaKernelPh,@function
        .size           _Z11juliaKernelPh,(.L_x_16 - _Z11juliaKernelPh)
        .other          _Z11juliaKernelPh,@"STO_CUDA_ENTRY STV_DEFAULT"
_Z11juliaKernelPh:
.text._Z11juliaKernelPh:
[----:B------:R-:W-:Y:S08]  /*0000*/  LDC R1, c[0x0][0x37c] ;  /* 0x0000df00ff017b82 */ /* 0x000ff00000000800 */
[----:B------:R-:W0:Y:S01]  /*0010*/  S2UR UR5, SR_CTAID.X ;  /* 0x00000000000579c3 */ /* 0x000e220000002500 */
[----:B------:R-:W-:Y:S01]  /*0020*/  HFMA2 R3, -RZ, RZ, 0.849609375, -19.203125 ;  /* 0x3acccccdff037431 */ /* 0x000fe200000001ff */
[----:B------:R-:W1:Y:S01]  /*0030*/  LDCU UR6, c[0x0][0x370] ;  /* 0x00006e00ff0677ac */ /* 0x000e620008000800 */
[----:B------:R-:W-:-:S05]  /*0040*/  IMAD.MOV.U32 R2, RZ, RZ, 0x44200000 ;  /* 0x44200000ff027424 */ /* 0x000fca00078e00ff */
[----:B------:R-:W1:Y:S01]  /*0050*/  S2UR UR4, SR_CTAID.Y ;  /* 0x00000000000479c3 */ /* 0x000e620000002600 */
[----:B------:R-:W-:-:S04]  /*0060*/  FFMA R2, R3, -R2, 1 ;  /* 0x3f80000003027423 */ /* 0x000fc80000000802 */
[----:B------:R-:W-:Y:S01]  /*0070*/  FFMA R3, R2, R3, 0.0015625000232830643654 ;  /* 0x3acccccd02037423 */ /* 0x000fe20000000003 */
[----:B0-----:R-:W-:-:S06]  /*0080*/  UIADD3 UR7, UPT, UPT, -UR5, 0x280, URZ ;  /* 0x0000028005077890 */ /* 0x001fcc000fffe1ff */
[----:B------:R-:W-:Y:S01]  /*0090*/  I2FP.F32.S32 R0, UR7 ;  /* 0x0000000700007c45 */ /* 0x000fe20008201400 */
[----:B-1----:R-:W-:-:S04]  /*00a0*/  UIMAD UR5, UR4, UR6, UR5 ;  /* 0x00000006040572a4 */ /* 0x002fc8000f8e0205 */
[----:B------:R-:W-:-:S04]  /*00b0*/  FMUL R0, R0, 1.5 ;  /* 0x3fc0000000007820 */ /* 0x000fc80000400000 */
[----:B------:R-:W0:Y:S01]  /*00c0*/  FCHK P0, R0, 640 ;  /* 0x4420000000007902 */ /* 0x000e220000000000 */
[----:B------:R-:W-:-:S04]  /*00d0*/  FFMA R2, R0, R3, RZ ;  /* 0x0000000300027223 */ /* 0x000fc800000000ff */
[----:B------:R-:W-:-:S04]  /*00e0*/  FFMA R4, R2, -640, R0 ;  /* 0xc420000002047823 */ /* 0x000fc80000000000 */
[----:B------:R-:W-:Y:S01]  /*00f0*/  FFMA R2, R3, R4, R2 ;  /* 0x0000000403027223 */ /* 0x000fe20000000002 */
[----:B0-----:R-:W-:Y:S06]  /*0100*/  @!P0 BRA `(.L_x_3) ;  /* 0x0000000000108947 */ /* 0x001fec0003800000 */
[----:B------:R-:W-:Y:S02]  /*0110*/  MOV R3, 0x44200000 ;  /* 0x4420000000037802 */ /* 0x000fe40000000f00 */
[----:B------:R-:W-:-:S07]  /*0120*/  MOV R4, 0x140 ;  /* 0x0000014000047802 */ /* 0x000fce0000000f00 */
[----:B------:R-:W-:Y:S05]  /*0130*/  CALL.REL.NOINC `($__internal_0_$__cuda_sm3x_div_rn_noftz_f32_slowpath) ;  /* 0x0000000400287944 */ /* 0x000fea0003c00000 */
[----:B------:R-:W-:-:S07]  /*0140*/  IMAD.MOV.U32 R2, RZ, RZ, R0 ;  /* 0x000000ffff027224 */ /* 0x000fce00078e0000 */
.L_x_3:
[----:B------:R-:W-:Y:S01]  /*0150*/  UIADD3 UR4, UPT, UPT, -UR4, 0x168, URZ ;  /* 0x0000016804047890 */ /* 0x000fe2000fffe1ff */
[----:B------:R-:W-:Y:S01]  /*0160*/  MOV R4, 0x3b360b61 ;  /* 0x3b360b6100047802 */ /* 0x000fe20000000f00 */
[----:B------:R-:W-:-:S04]  /*0170*/  IMAD.MOV.U32 R3, RZ, RZ, 0x43b40000 ;  /* 0x43b40000ff037424 */ /* 0x000fc800078e00ff */
[----:B------:R-:W-:Y:S01]  /*0180*/  I2FP.F32.S32 R0, UR4 ;  /* 0x0000000400007c45 */ /* 0x000fe20008201400 */
[----:B------:R-:W-:-:S04]  /*0190*/  FFMA R3, R4, -R3, 1 ;  /* 0x3f80000004037423 */ /* 0x000fc80000000803 */
[----:B------:R-:W-:Y:S01]  /*01a0*/  FMUL R0, R0, 1.5 ;  /* 0x3fc0000000007820 */ /* 0x000fe20000400000 */
[----:B------:R-:W-:-:S03]  /*01b0*/  FFMA R3, R3, R4, 0.0027777778450399637222 ;  /* 0x3b360b6103037423 */ /* 0x000fc60000000004 */
        /* <DEDUP_REMOVED lines=9> */
.L_x_4:
[----:B------:R-:W0:Y:S01]  /*0250*/  LDCU.64 UR8, c[0x0][0x358] ;  /* 0x00006b00ff0877ac */ /* 0x000e220008000a00 */
[----:B------:R-:W-:-:S05]  /*0260*/  UMOV UR4, URZ ;  /* 0x000000ff00047c82 */ /* 0x000fca0008000000 */
.L_x_6:
[C---:B------:R-:W-:Y:S01]  /*0270*/  FMUL R5, R3.reuse, R3 ;  /* 0x0000000303057220 */ /* 0x040fe20000400000 */
[----:B------:R-:W-:-:S03]  /*0280*/  FMUL R0, R3, R2 ;  /* 0x0000000203007220 */ /* 0x000fc60000400000 */
[-C--:B------:R-:W-:Y:S01]  /*0290*/  FFMA R5, R2, R2.reuse, -R5 ;  /* 0x0000000202057223 */ /* 0x080fe20000000805 */
[----:B------:R-:W-:-:S03]  /*02a0*/  FFMA R0, R3, R2, R0 ;  /* 0x0000000203007223 */ /* 0x000fc60000000000 */
[----:B------:R-:W-:Y:S01]  /*02b0*/  FADD R4, R5, -0.80000001192092895508 ;  /* 0xbf4ccccd05047421 */ /* 0x000fe20000000000 */
[----:B------:R-:W-:-:S03]  /*02c0*/  FADD R5, R0, 0.15600000321865081787 ;  /* 0x3e1fbe7700057421 */ /* 0x000fc60000000000 */
[----:B------:R-:W-:Y:S01]  /*02d0*/  FMUL R2, R4, R4 ;  /* 0x0000000404027220 */ /* 0x000fe20000400000 */
[----:B------:R-:W-:-:S04]  /*02e0*/  FMUL R7, R5, R5 ;  /* 0x0000000505077220 */ /* 0x000fc80000400000 */
[----:B------:R-:W-:-:S05]  /*02f0*/  FADD R0, R2, R7 ;  /* 0x0000000702007221 */ /* 0x000fca0000000000 */
[----:B------:R-:W-:Y:S02]  /*0300*/  FSETP.GT.AND P0, PT, R0, 1000, PT ;  /* 0x447a00000000780b */ /* 0x000fe40003f04000 */
[----:B------:R-:W-:-:S11]  /*0310*/  PRMT R0, RZ, 0x7610, R0 ;  /* 0x00007610ff007816 */ /* 0x000fd60000000000 */
[----:B------:R-:W-:Y:S05]  /*0320*/  @P0 BRA `(.L_x_5) ;  /* 0x0000000000840947 */ /* 0x000fea0003800000 */
[----:B------:R-:W-:Y:S01]  /*0330*/  FMUL R3, R4, R5 ;  /* 0x0000000504037220 */ /* 0x000fe20000400000 */
[----:B------:R-:W-:-:S03]  /*0340*/  FADD R2, R2, -R7 ;  /* 0x8000000702027221 */ /* 0x000fc60000000000 */
[----:B------:R-:W-:Y:S01]  /*0350*/  FFMA R3, R4, R5, R3 ;  /* 0x0000000504037223 */ /* 0x000fe20000000003 */
[----:B------:R-:W-:-:S03]  /*0360*/  FADD R4, R2, -0.80000001192092895508 ;  /* 0xbf4ccccd02047421 */ /* 0x000fc60000000000 */
[----:B------:R-:W-:Y:S01]  /*0370*/  FADD R5, R3, 0.15600000321865081787 ;  /* 0x3e1fbe7703057421 */ /* 0x000fe20000000000 */
[----:B------:R-:W-:-:S03]  /*0380*/  FMUL R2, R4, R4 ;  /* 0x0000000404027220 */ /* 0x000fc60000400000 */
[----:B------:R-:W-:-:S04]  /*0390*/  FMUL R7, R5, R5 ;  /* 0x0000000505077220 */ /* 0x000fc80000400000 */
[----:B------:R-:W-:-:S05]  /*03a0*/  FADD R3, R2, R7 ;  /* 0x0000000702037221 */ /* 0x000fca0000000000 */
[----:B------:R-:W-:-:S13]  /*03b0*/  FSETP.GT.AND P0, PT, R3, 1000, PT ;  /* 0x447a00000300780b */ /* 0x000fda0003f04000 */
        /* <DEDUP_REMOVED lines=11> */
[----:B------:R-:W-:-:S04]  /*0470*/  FMUL R2, R5, R4 ;  /* 0x0000000405027220 */ /* 0x000fc80000400000 */
[----:B------:R-:W-:Y:S01]  /*0480*/  FFMA R3, R5, R4, R2 ;  /* 0x0000000405037223 */ /* 0x000fe20000000002 */
[----:B------:R-:W-:-:S03]  /*0490*/  FADD R2, R6, -R7 ;  /* 0x8000000706027221 */ /* 0x000fc60000000000 */
[----:B------:R-:W-:Y:S01]  /*04a0*/  FADD R3, R3, 0.15600000321865081787 ;  /* 0x3e1fbe7703037421 */ /* 0x000fe20000000000 */
[----:B------:R-:W-:-:S03]  /*04b0*/  FADD R2, R2, -0.80000001192092895508 ;  /* 0xbf4ccccd02027421 */ /* 0x000fc60000000000 */
[----:B------:R-:W-:-:S04]  /*04c0*/  FMUL R5, R3, R3 ;  /* 0x0000000303057220 */ /* 0x000fc80000400000 */
[----:B------:R-:W-:-:S05]  /*04d0*/  FFMA R5, R2, R2, R5 ;  /* 0x0000000202057223 */ /* 0x000fca0000000005 */
[----:B------:R-:W-:-:S13]  /*04e0*/  FSETP.GT.AND P0, PT, R5, 1000, PT ;  /* 0x447a00000500780b */ /* 0x000fda0003f04000 */
[----:B------:R-:W-:Y:S05]  /*04f0*/  @P0 BRA `(.L_x_5) ;  /* 0x0000000000100947 */ /* 0x000fea0003800000 */
[----:B------:R-:W-:-:S04]  /*0500*/  UIADD3 UR4, UPT, UPT, UR4, 0x4, URZ ;  /* 0x0000000404047890 */ /* 0x000fc8000fffe0ff */
[----:B------:R-:W-:-:S09]  /*0510*/  UISETP.NE.AND UP0, UPT, UR4, 0x64, UPT ;  /* 0x000000640400788c */ /* 0x000fd2000bf05270 */
[----:B------:R-:W-:Y:S05]  /*0520*/  BRA.U UP0, `(.L_x_6) ;  /* 0xfffffffd00507547 */ /* 0x000fea000b83ffff */
[----:B------:R-:W-:-:S07]  /*0530*/  HFMA2 R0, -RZ, RZ, 0, 1.5199184417724609375e-05 ;  /* 0x000000ffff007431 */ /* 0x000fce00000001ff */
.L_x_5:
[----:B------:R-:W1:Y:S01]  /*0540*/  LDCU.64 UR6, c[0x0][0x380] ;  /* 0x00007000ff0677ac */ /* 0x000e620008000a00 */
[----:B------:R-:W-:-:S04]  /*0550*/  UIMAD UR4, UR5, 0x3, URZ ;  /* 0x00000003050478a4 */ /* 0x000fc8000f8e02ff */
[----:B-1----:R-:W-:-:S04]  /*0560*/  UIADD3 UR6, UP0, UPT, UR4, UR6, URZ ;  /* 0x0000000604067290 */ /* 0x002fc8000ff1e0ff */
[----:B------:R-:W-:Y:S02]  /*0570*/  ULEA.HI.X.SX32 UR4, UR4, UR7, 0x1, UP0 ;  /* 0x0000000704047291 */ /* 0x000fe400080f0eff */
[----:B------:R-:W-:-:S04]  /*0580*/  IMAD.U32 R2, RZ, RZ, UR6 ;  /* 0x00000006ff027e24 */ /* 0x000fc8000f8e00ff */
[----:B------:R-:W-:-:S05]  /*0590*/  MOV R3, UR4 ;  /* 0x0000000400037c02 */ /* 0x000fca0008000f00 */
[----:B0-----:R-:W-:Y:S04]  /*05a0*/  STG.E.U8 desc[UR8][R2.64], R0 ;  /* 0x0000000002007986 */ /* 0x001fe8000c101108 */
[----:B------:R-:W-:Y:S04]  /*05b0*/  STG.E.U8 desc[UR8][R2.64+0x1], RZ ;  /* 0x000001ff02007986 */ /* 0x000fe8000c101108 */
[----:B------:R-:W-:Y:S01]  /*05c0*/  STG.E.U8 desc[UR8][R2.64+0x2], RZ ;  /* 0x000002ff02007986 */ /* 0x000fe2000c101108 */
[----:B------:R-:W-:Y:S05]  /*05d0*/  EXIT ;  /* 0x000000000000794d */ /* 0x000fea0003800000 */
        .weak           $__internal_0_$__cuda_sm3x_div_rn_noftz_f32_slowpath
        .type           $__internal_0_$__cuda_sm3x_div_rn_noftz_f32_slowpath,@function
        .size           $__internal_0_$__cuda_sm3x_div_rn_noftz_f32_slowpath,(.L_x_16 - $__internal_0_$__cuda_sm3x_div_rn_noftz_f32_slowpath)
$__internal_0_$__cuda_sm3x_div_rn_noftz_f32_slowpath:
[----:B------:R-:W-:Y:S02]  /*05e0*/  SHF.R.U32.HI R6, RZ, 0x17, R3 ;  /* 0x00000017ff067819 */ /* 0x000fe40000011603 */
[----:B------:R-:W-:Y:S02]  /*05f0*/  SHF.R.U32.HI R5, RZ, 0x17, R0 ;  /* 0x00000017ff057819 */ /* 0x000fe40000011600 */
[----:B------:R-:W-:Y:S02]  /*0600*/  LOP3.LUT R10, R6, 0xff, RZ, 0xc0, !PT ;  /* 0x000000ff060a7812 */ /* 0x000fe400078ec0ff */
[----:B------:R-:W-:-:S03]  /*0610*/  LOP3.LUT R8, R5, 0xff, RZ, 0xc0, !PT ;  /* 0x000000ff05087812 */ /* 0x000fc600078ec0ff */
[----:B------:R-:W-:Y:S01]  /*0620*/  VIADD R7, R10, 0xffffffff ;  /* 0xffffffff0a077836 */ /* 0x000fe20000000000 */
[----:B------:R-:W-:-:S04]  /*0630*/  IADD3 R6, PT, PT, R8, -0x1, RZ ;  /* 0xffffffff08067810 */ /* 0x000fc80007ffe0ff */
[----:B------:R-:W-:-:S04]  /*0640*/  ISETP.GT.U32.AND P0, PT, R7, 0xfd, PT ;  /* 0x000000fd0700780c */ /* 0x000fc80003f04070 */
[----:B------:R-:W-:-:S13]  /*0650*/  ISETP.GT.U32.OR P0, PT, R6, 0xfd, P0 ;  /* 0x000000fd0600780c */ /* 0x000fda0000704470 */
[----:B------:R-:W-:Y:S01]  /*0660*/  @!P0 IMAD.MOV.U32 R5, RZ, RZ, RZ ;  /* 0x000000ffff058224 */ /* 0x000fe200078e00ff */
[----:B------:R-:W-:Y:S06]  /*0670*/  @!P0 BRA `(.L_x_7) ;  /* 0x00000000005c8947 */ /* 0x000fec0003800000 */
[----:B------:R-:W-:Y:S02]  /*0680*/  FSETP.GTU.FTZ.AND P0, PT, |R0|, +INF , PT ;  /* 0x7f8000000000780b */ /* 0x000fe40003f1c200 */
[----:B------:R-:W-:-:S04]  /*0690*/  FSETP.GTU.FTZ.AND P1, PT, |R3|, +INF , PT ;  /* 0x7f8000000300780b */ /* 0x000fc80003f3c200 */
[----:B------:R-:W-:-:S13]  /*06a0*/  PLOP3.LUT P0, PT, P0, P1, PT, 0xf8, 0x8f ;  /* 0x00000000008f781c */ /* 0x000fda0000703f70 */
[----:B------:R-:W-:Y:S05]  /*06b0*/  @P0 BRA `(.L_x_8) ;  /* 0x0000000400440947 */ /* 0x000fea0003800000 */
[----:B------:R-:W-:-:S13]  /*06c0*/  LOP3.LUT P0, RZ, R3, 0x7fffffff, R0, 0xc8, !PT ;  /* 0x7fffffff03ff7812 */ /* 0x000fda000780c800 */
[----:B------:R-:W-:Y:S05]  /*06d0*/  @!P0 BRA `(.L_x_9) ;  /* 0x0000000400348947 */ /* 0x000fea0003800000 */
[C---:B------:R-:W-:Y:S02]  /*06e0*/  FSETP.NEU.FTZ.AND P2, PT, |R0|.reuse, +INF , PT ;  /* 0x7f8000000000780b */ /* 0x040fe40003f5d200 */
[----:B------:R-:W-:Y:S02]  /*06f0*/  FSETP.NEU.FTZ.AND P1, PT, |R3|, +INF , PT ;  /* 0x7f8000000300780b */ /* 0x000fe40003f3d200 */
[----:B------:R-:W-:-:S11]  /*0700*/  FSETP.NEU.FTZ.AND P0, PT, |R0|, +INF , PT ;  /* 0x7f8000000000780b */ /* 0x000fd60003f1d200 */
[----:B------:R-:W-:Y:S05]  /*0710*/  @!P1 BRA !P2, `(.L_x_9) ;  /* 0x0000000400249947 */ /* 0x000fea0005000000 */
[----:B------:R-:W-:-:S04]  /*0720*/  LOP3.LUT P2, RZ, R0, 0x7fffffff, RZ, 0xc0, !PT ;  /* 0x7fffffff00ff7812 */ /* 0x000fc8000784c0ff */
[----:B------:R-:W-:-:S13]  /*0730*/  PLOP3.LUT P1, PT, P1, P2, PT, 0x2f, 0xf2 ;  /* 0x0000000000f2781c */ /* 0x000fda0000f24577 */
[----:B------:R-:W-:Y:S05]  /*0740*/  @P1 BRA `(.L_x_10) ;  /* 0x0000000400101947 */ /* 0x000fea0003800000 */
[----:B------:R-:W-:-:S04]  /*0750*/  LOP3.LUT P1, RZ, R3, 0x7fffffff, RZ, 0xc0, !PT ;  /* 0x7fffffff03ff7812 */ /* 0x000fc8000782c0ff */
[----:B------:R-:W-:-:S13]  /*0760*/  PLOP3.LUT P0, PT, P0, P1, PT, 0x2f, 0xf2 ;  /* 0x0000000000f2781c */ /* 0x000fda0000702577 */
[----:B------:R-:W-:Y:S05]  /*0770*/  @P0 BRA `(.L_x_11) ;  /* 0x0000000000f80947 */ /* 0x000fea0003800000 */
[----:B------:R-:W-:Y:S02]  /*0780*/  ISETP.GE.AND P0, PT, R6, RZ, PT ;  /* 0x000000ff0600720c */ /* 0x000fe40003f06270 */
[----:B------:R-:W-:-:S11]  /*0790*/  ISETP.GE.AND P1, PT, R7, RZ, PT ;  /* 0x000000ff0700720c */ /* 0x000fd60003f26270 */
[----:B------:R-:W-:Y:S01]  /*07a0*/  @P0 MOV R5, RZ ;  /* 0x000000ff00050202 */ /* 0x000fe20000000f00 */
[----:B------:R-:W-:Y:S02]  /*07b0*/  @!P0 IMAD.MOV.U32 R5, RZ, RZ, -0x40 ;  /* 0xffffffc0ff058424 */ /* 0x000fe400078e00ff */
[----:B------:R-:W-:Y:S01]  /*07c0*/  @!P0 FFMA R0, R0, 1.84467440737095516160e+19, RZ ;  /* 0x5f80000000008823 */ /* 0x000fe200000000ff */
[----:B------:R-:W-:Y:S02]  /*07d0*/  @!P1 FFMA R3, R3, 1.84467440737095516160e+19, RZ ;  /* 0x5f80000003039823 */ /* 0x000fe400000000ff */
[----:B------:R-:W-:-:S07]  /*07e0*/  @!P1 IADD3 R5, PT, PT, R5, 0x40, RZ ;  /* 0x0000004005059810 */ /* 0x000fce0007ffe0ff */
.L_x_7:
[----:B------:R-:W-:-:S05]  /*07f0*/  LEA R6, R10, 0xc0800000, 0x17 ;  /* 0xc08000000a067811 */ /* 0x000fca00078eb8ff */
[----:B------:R-:W-:Y:S01]  /*0800*/  IMAD.IADD R6, R3, 0x1, -R6 ;  /* 0x0000000103067824 */ /* 0x000fe200078e0a06 */
[----:B------:R-:W-:-:S03]  /*0810*/  IADD3 R3, PT, PT, R8, -0x7f, RZ ;  /* 0xffffff8108037810 */ /* 0x000fc60007ffe0ff */
[----:B------:R0:W1:Y:S01]  /*0820*/  MUFU.RCP R7, R6 ;  /* 0x0000000600077308 */ /* 0x0000620000001000 */
[----:B------:R-:W-:Y:S01]  /*0830*/  FADD.FTZ R9, -R6, -RZ ;  /* 0x800000ff06097221 */ /* 0x000fe20000010100 */
[C---:B------:R-:W-:Y:S01]  /*0840*/  IMAD R0, R3.reuse, -0x800000, R0 ;  /* 0xff80000003007824 */ /* 0x040fe200078e0200 */
[----:B0-----:R-:W-:-:S05]  /*0850*/  IADD3 R6, PT, PT, R3, 0x7f, -R10 ;  /* 0x0000007f03067810 */ /* 0x001fca0007ffe80a */
[----:B------:R-:W-:Y:S02]  /*0860*/  IMAD.IADD R6, R6, 0x1, R5 ;  /* 0x0000000106067824 */ /* 0x000fe400078e0205 */
[----:B-1----:R-:W-:-:S04]  /*0870*/  FFMA R8, R7, R9, 1 ;  /* 0x3f80000007087423 */ /* 0x002fc80000000009 */
[----:B------:R-:W-:-:S04]  /*0880*/  FFMA R12, R7, R8, R7 ;  /* 0x00000008070c7223 */ /* 0x000fc80000000007 */
[----:B------:R-:W-:-:S04]  /*0890*/  FFMA R7, R0, R12, RZ ;  /* 0x0000000c00077223 */ /* 0x000fc800000000ff */
[----:B------:R-:W-:-:S04]  /*08a0*/  FFMA R8, R9, R7, R0 ;  /* 0x0000000709087223 */ /* 0x000fc80000000000 */
[----:B------:R-:W-:-:S04]  /*08b0*/  FFMA R7, R12, R8, R7 ;  /* 0x000000080c077223 */ /* 0x000fc80000000007 */
[----:B------:R-:W-:-:S04]  /*08c0*/  FFMA R8, R9, R7, R0 ;  /* 0x0000000709087223 */ /* 0x000fc80000000000 */
[----:B------:R-:W-:-:S05]  /*08d0*/  FFMA R0, R12, R8, R7 ;  /* 0x000000080c007223 */ /* 0x000fca0000000007 */
[----:B------:R-:W-:-:S04]  /*08e0*/  SHF.R.U32.HI R3, RZ, 0x17, R0 ;  /* 0x00000017ff037819 */ /* 0x000fc80000011600 */
[----:B------:R-:W-:-:S04]  /*08f0*/  LOP3.LUT R3, R3, 0xff, RZ, 0xc0, !PT ;  /* 0x000000ff03037812 */ /* 0x000fc800078ec0ff */
[----:B------:R-:W-:-:S05]  /*0900*/  IADD3 R9, PT, PT, R3, R6, RZ ;  /* 0x0000000603097210 */ /* 0x000fca0007ffe0ff */
[----:B------:R-:W-:-:S05]  /*0910*/  VIADD R3, R9, 0xffffffff ;  /* 0xffffffff09037836 */ /* 0x000fca0000000000 */
[----:B------:R-:W-:-:S13]  /*0920*/  ISETP.GE.U32.AND P0, PT, R3, 0xfe, PT ;  /* 0x000000fe0300780c */ /* 0x000fda0003f06070 */
[----:B------:R-:W-:Y:S05]  /*0930*/  @!P0 BRA `(.L_x_12) ;  /* 0x0000000000808947 */ /* 0x000fea0003800000 */
[----:B------:R-:W-:-:S13]  /*0940*/  ISETP.GT.AND P0, PT, R9, 0xfe, PT ;  /* 0x000000fe0900780c */ /* 0x000fda0003f04270 */
[----:B------:R-:W-:Y:S05]  /*0950*/  @P0 BRA `(.L_x_13) ;  /* 0x00000000006c0947 */ /* 0x000fea0003800000 */
[----:B------:R-:W-:-:S13]  /*0960*/  ISETP.GE.AND P0, PT, R9, 0x1, PT ;  /* 0x000000010900780c */ /* 0x000fda0003f06270 */
[----:B------:R-:W-:Y:S05]  /*0970*/  @P0 BRA `(.L_x_14) ;  /* 0x0000000000980947 */ /* 0x000fea0003800000 */
[----:B------:R-:W-:Y:S02]  /*0980*/  ISETP.GE.AND P0, PT, R9, -0x18, PT ;  /* 0xffffffe80900780c */ /* 0x000fe40003f06270 */
[----:B------:R-:W-:-:S11]  /*0990*/  LOP3.LUT R0, R0, 0x80000000, RZ, 0xc0, !PT ;  /* 0x8000000000007812 */ /* 0x000fd600078ec0ff */
[----:B------:R-:W-:Y:S05]  /*09a0*/  @!P0 BRA `(.L_x_14) ;  /* 0x00000000008c8947 */ /* 0x000fea0003800000 */
[CCC-:B------:R-:W-:Y:S01]  /*09b0*/  FFMA.RZ R3, R12.reuse, R8.reuse, R7.reuse ;  /* 0x000000080c037223 */ /* 0x1c0fe2000000c007 */
[CCC-:B------:R-:W-:Y:S01]  /*09c0*/  FFMA.RM R6, R12.reuse, R8.reuse, R7.reuse ;  /* 0x000000080c067223 */ /* 0x1c0fe20000004007 */
[C---:B------:R-:W-:Y:S02]  /*09d0*/  ISETP.NE.AND P2, PT, R9.reuse, RZ, PT ;  /* 0x000000ff0900720c */ /* 0x040fe40003f45270 */
[----:B------:R-:W-:Y:S02]  /*09e0*/  ISETP.NE.AND P1, PT, R9, RZ, PT ;  /* 0x000000ff0900720c */ /* 0x000fe40003f25270 */
[----:B------:R-:W-:Y:S01]  /*09f0*/  LOP3.LUT R5, R3, 0x7fffff, RZ, 0xc0, !PT ;  /* 0x007fffff03057812 */ /* 0x000fe200078ec0ff */
[----:B------:R-:W-:Y:S01]  /*0a00*/  FFMA.RP R3, R12, R8, R7 ;  /* 0x000000080c037223 */ /* 0x000fe20000008007 */
[----:B------:R-:W-:Y:S02]  /*0a10*/  IADD3 R8, PT, PT, R9, 0x20, RZ ;  /* 0x0000002009087810 */ /* 0x000fe40007ffe0ff */
[----:B------:R-:W-:-:S02]  /*0a20*/  LOP3.LUT R5, R5, 0x800000, RZ, 0xfc, !PT ;  /* 0x0080000005057812 */ /* 0x000fc400078efcff */
[----:B------:R-:W-:Y:S02]  /*0a30*/  IADD3 R7, PT, PT, -R9, RZ, RZ ;  /* 0x000000ff09077210 */ /* 0x000fe40007ffe1ff */
[----:B------:R-:W-:Y:S02]  /*0a40*/  SHF.L.U32 R8, R5, R8, RZ ;  /* 0x0000000805087219 */ /* 0x000fe400000006ff */
[----:B------:R-:W-:Y:S02]  /*0a50*/  FSETP.NEU.FTZ.AND P0, PT, R3, R6, PT ;  /* 0x000000060300720b */ /* 0x000fe40003f1d000 */
[----:B------:R-:W-:Y:S02]  /*0a60*/  SEL R6, R7, RZ, P2 ;  /* 0x000000ff07067207 */ /* 0x000fe40001000000 */
[----:B------:R-:W-:Y:S02]  /*0a70*/  ISETP.NE.AND P1, PT, R8, RZ, P1 ;  /* 0x000000ff0800720c */ /* 0x000fe40000f25270 */
[----:B------:R-:W-:-:S02]  /*0a80*/  SHF.R.U32.HI R6, RZ, R6, R5 ;  /* 0x00000006ff067219 */ /* 0x000fc40000011605 */
[----:B------:R-:W-:Y:S02]  /*0a90*/  PLOP3.LUT P0, PT, P0, P1, PT, 0xf8, 0x8f ;  /* 0x00000000008f781c */ /* 0x000fe40000703f70 */
[----:B------:R-:W-:Y:S02]  /*0aa0*/  SHF.R.U32.HI R8, RZ, 0x1, R6 ;  /* 0x00000001ff087819 */ /* 0x000fe40000011606 */
[----:B------:R-:W-:-:S04]  /*0ab0*/  SEL R3, RZ, 0x1, !P0 ;  /* 0x00000001ff037807 */ /* 0x000fc80004000000 */
[----:B------:R-:W-:-:S04]  /*0ac0*/  LOP3.LUT R3, R3, 0x1, R8, 0xf8, !PT ;  /* 0x0000000103037812 */ /* 0x000fc800078ef808 */
[----:B------:R-:W-:-:S05]  /*0ad0*/  LOP3.LUT R3, R3, R6, RZ, 0xc0, !PT ;  /* 0x0000000603037212 */ /* 0x000fca00078ec0ff */
[----:B------:R-:W-:-:S05]  /*0ae0*/  IMAD.IADD R3, R8, 0x1, R3 ;  /* 0x0000000108037824 */ /* 0x000fca00078e0203 */
[----:B------:R-:W-:Y:S01]  /*0af0*/  LOP3.LUT R0, R3, R0, RZ, 0xfc, !PT ;  /* 0x0000000003007212 */ /* 0x000fe200078efcff */
[----:B------:R-:W-:Y:S06]  /*0b00*/  BRA `(.L_x_14) ;  /* 0x0000000000347947 */ /* 0x000fec0003800000 */
.L_x_13:
[----:B------:R-:W-:-:S04]  /*0b10*/  LOP3.LUT R0, R0, 0x80000000, RZ, 0xc0, !PT ;  /* 0x8000000000007812 */ /* 0x000fc800078ec0ff */
[----:B------:R-:W-:Y:S01]  /*0b20*/  LOP3.LUT R0, R0, 0x7f800000, RZ, 0xfc, !PT ;  /* 0x7f80000000007812 */ /* 0x000fe200078efcff */
[----:B------:R-:W-:Y:S06]  /*0b30*/  BRA `(.L_x_14) ;  /* 0x0000000000287947 */ /* 0x000fec0003800000 */
.L_x_12:
[----:B------:R-:W-:Y:S01]  /*0b40*/  LEA R0, R6, R0, 0x17 ;  /* 0x0000000006007211 */ /* 0x000fe200078eb8ff */
[----:B------:R-:W-:Y:S06]  /*0b50*/  BRA `(.L_x_14) ;  /* 0x0000000000207947 */ /* 0x000fec0003800000 */
.L_x_11:
[----:B------:R-:W-:-:S04]  /*0b60*/  LOP3.LUT R0, R3, 0x80000000, R0, 0x48, !PT ;  /* 0x8000000003007812 */ /* 0x000fc800078e4800 */
[----:B------:R-:W-:Y:S01]  /*0b70*/  LOP3.LUT R0, R0, 0x7f800000, RZ, 0xfc, !PT ;  /* 0x7f80000000007812 */ /* 0x000fe200078efcff */
[----:B------:R-:W-:Y:S06]  /*0b80*/  BRA `(.L_x_14) ;  /* 0x0000000000147947 */ /* 0x000fec0003800000 */
.L_x_10:
[----:B------:R-:W-:Y:S01]  /*0b90*/  LOP3.LUT R0, R3, 0x80000000, R0, 0x48, !PT ;  /* 0x8000000003007812 */ /* 0x000fe200078e4800 */
[----:B------:R-:W-:Y:S06]  /*0ba0*/  BRA `(.L_x_14) ;  /* 0x00000000000c7947 */ /* 0x000fec0003800000 */
.L_x_9:
[----:B------:R-:W0:Y:S01]  /*0bb0*/  MUFU.RSQ R0, -QNAN ;  /* 0xffc0000000007908 */ /* 0x000e220000001400 */
[----:B------:R-:W-:Y:S05]  /*0bc0*/  BRA `(.L_x_14) ;  /* 0x0000000000047947 */ /* 0x000fea0003800000 */
.L_x_8:
[----:B------:R-:W-:-:S07]  /*0bd0*/  FADD.FTZ R0, R0, R3 ;  /* 0x0000000300007221 */ /* 0x000fce0000010000 */
.L_x_14:
[----:B------:R-:W-:-:S04]  /*0be0*/  HFMA2 R5, -RZ, RZ, 0, 0 ;  /* 0x00000000ff057431 */ /* 0x000fc800000001ff */
[----:B0-----:R-:W-:Y:S05]  /*0bf0*/  RET.REL.NODEC R4 `(_Z11juliaKernelPh) ;  /* 0xfffffff404007950 */ /* 0x001fea0003c3ffff */
.L_x_15:
        /* <DEDUP_REMOVED lines=16> */
.L_x_16:


//--------------------- .nv.shared.reserved.0     --------------------------
	.section	.nv.shared.reserved.0,"aw",@nobits
	.weak		__nv_reservedSMEM_offset_0_alias
	.size		__nv_reservedSMEM_offset_0_alias, 0, 64
	.other		__nv_reservedSMEM_offset_0_alias,@"STO_CUDA_RESERVED_SHARED STV_DEFAULT"
__nv_reservedSMEM_offset_0_alias:
	.zero		0
	.zero		64


//--------------------- .nv.global                --------------------------
	.section	.nv.global,"aw",@nobits
.nv.global:
	.type		_ZN34_INTERNAL_72eb48e1_4_k_cu_2645265b6thrust24THRUST_300001_SM_1000_NS3seqE,@object
	.size		_ZN34_INTERNAL_72eb48e1_4_k_cu_2645265b6thrust24THRUST_300001_SM_1000_NS3seqE,(_ZN34_INTERNAL_72eb48e1_4_k_cu_2645265b4cuda3std3__48in_placeE - _ZN34_INTERNAL_72eb48e1_4_k_cu_2645265b6thrust24THRUST_300001_SM_1000_NS3seqE)
_ZN34_INTERNAL_72eb48e1_4_k_cu_2645265b6thrust24THRUST_300001_SM_1000_NS3seqE:
	.zero		1
	.type		_ZN34_INTERNAL_72eb48e1_4_k_cu_2645265b4cuda3std3__48in_placeE,@object
	.size		_ZN34_INTERNAL_72eb48e1_4_k_cu_2645265b4cuda3std3__48in_placeE,(_ZN34_INTERNAL_72eb48e1_4_k_cu_2645265b4cuda3std6ranges3__45__cpo4sizeE - _ZN34_INTERNAL_72eb48e1_4_k_cu_2645265b4cuda3std3__48in_placeE)
_ZN34_INTERNAL_72eb48e1_4_k_cu_2645265b4cuda3std3__48in_placeE:
	.zero		1
	.type		_ZN34_INTERNAL_72eb48e1_4_k_cu_2645265b4cuda3std6ranges3__45__cpo4sizeE,@object
	.size		_ZN34_INTERNAL_72eb48e1_4_k_cu_2645265b4cuda3std6ranges3__45__cpo4sizeE,(_ZN34_INTERNAL_72eb48e1_4_k_cu_2645265b6thrust24THRUST_300001_SM_1000_NS12placeholders2_3E - _ZN34_INTERNAL_72eb48e1_4_k_cu_2645265b4cuda3std6ranges3__45__cpo4sizeE)
_ZN34_INTERNAL_72eb48e1_4_k_cu_2645265b4cuda3std6ranges3__45__cpo4sizeE:
	.zero		1
	.type		_ZN34_INTERNAL_72eb48e1_4_k_cu_2645265b6thrust24THRUST_300001_SM_1000_NS12placeholders2_3E,@object
	.size		_ZN34_INTERNAL_72eb48e1_4_k_cu_2645265b6thrust24THRUST_300001_SM_1000_NS12placeholders2_3E,(_ZN34_INTERNAL_72eb48e1_4_k_cu_2645265b4cuda3std3__45__cpo6cbeginE - _ZN34_INTERNAL_72eb48e1_4_k_cu_2645265b6thrust24THRUST_300001_SM_1000_NS12placeholders2_3E)
_ZN34_INTERNAL_72eb48e1_4_k_cu_2645265b6thrust24THRUST_300001_SM_1000_NS12placeholders2_3E:
	.zero		1
	.type		_ZN34_INTERNAL_72eb48e1_4_k_cu_2645265b4cuda3std3__45__cpo6cbeginE,@object
	.size		_ZN34_INTERNAL_72eb48e1_4_k_cu_2645265b4cuda3std3__45__cpo6cbeginE,(_ZN34_INTERNAL_72eb48e1_4_k_cu_2645265b4cuda3std6ranges3__45__cpo6cbeginE - _ZN34_INTERNAL_72eb48e1_4_k_cu_2645265b4cuda3std3__45__cpo6cbeginE)
_ZN34_INTERNAL_72eb48e1_4_k_cu_2645265b4cuda3std3__45__cpo6cbeginE:
	.zero		1
	.type		_ZN34_INTERNAL_72eb48e1_4_k_cu_2645265b4cuda3std6ranges3__45__cpo6cbeginE,@object
	.size		_ZN34_INTERNAL_72eb48e1_4_k_cu_2645265b4cuda3std6ranges3__45__cpo6cbeginE,(_ZN34_INTERNAL_72eb48e1_4_k_cu_2645265b6thrust24THRUST_300001_SM_1000_NS12placeholders2_7E - _ZN34_INTERNAL_72eb48e1_4_k_cu_2645265b4cuda3std6ranges3__45__cpo6cbeginE)
_ZN34_INTERNAL_72eb48e1_4_k_cu_2645265b4cuda3std6ranges3__45__cpo6cbeginE:
	.zero		1
	.type		_ZN34_INTERNAL_72eb48e1_4_k_cu_2645265b6thrust24THRUST_300001_SM_1000_NS12placeholders2_7E,@object
	.size		_ZN34_INTERNAL_72eb48e1_4_k_cu_2645265b6thrust24THRUST_300001_SM_1000_NS12placeholders2_7E,(_ZN34_INTERNAL_72eb48e1_4_k_cu_2645265b4cuda3std3__45__cpo7crbeginE - _ZN34_INTERNAL_72eb48e1_4_k_cu_2645265b6thrust24THRUST_300001_SM_1000_NS12placeholders2_7E)
_ZN34_INTERNAL_72eb48e1_4_k_cu_2645265b6thrust24THRUST_300001_SM_1000_NS12placeholders2_7E:
	.zero		1
	.type		_ZN34_INTERNAL_72eb48e1_4_k_cu_2645265b4cuda3std3__45__cpo7crbeginE,@object
	.size		_ZN34_INTERNAL_72eb48e1_4_k_cu_2645265b4cuda3std3__45__cpo7crbeginE,(_ZN34_INTERNAL_72eb48e1_4_k_cu_2645265b4cuda3std6ranges3__45__cpo4nextE - _ZN34_INTERNAL_72eb48e1_4_k_cu_2645265b4cuda3std3__45__cpo7crbeginE)
_ZN34_INTERNAL_72eb48e1_4_k_cu_2645265b4cuda3std3__45__cpo7crbeginE:
	.zero		1
	.type		_ZN34_INTERNAL_72eb48e1_4_k_cu_2645265b4cuda3std6ranges3__45__cpo4nextE,@object
	.size		_ZN34_INTERNAL_72eb48e1_4_k_cu_2645265b4cuda3std6ranges3__45__cpo4nextE,(_ZN34_INTERNAL_72eb48e1_4_k_cu_2645265b4cuda3std6ranges3__45__cpo4swapE - _ZN34_INTERNAL_72eb48e1_4_k_cu_2645265b4cuda3std6ranges3__45__cpo4nextE)
_ZN34_INTERNAL_72eb48e1_4_k_cu_2645265b4cuda3std6ranges3__45__cpo4nextE:
	.zero		1
	.type		_ZN34_INTERNAL_72eb48e1_4_k_cu_2645265b4cuda3std6ranges3__45__cpo4swapE,@object
	.size		_ZN34_INTERNAL_72eb48e1_4_k_cu_2645265b4cuda3std6ranges3__45__cpo4swapE,(_ZN34_INTERNAL_72eb48e1_4_k_cu_2645265b6thrust24THRUST_300001_SM_1000_NS8cuda_cub10par_nosyncE - _ZN34_INTERNAL_72eb48e1_4_k_cu_2645265b4cuda3std6ranges3__45__cpo4swapE)
_ZN34_INTERNAL_72eb48e1_4_k_cu_2645265b4cuda3std6ranges3__45__cpo4swapE:
	.zero		1
	.type		_ZN34_INTERNAL_72eb48e1_4_k_cu_2645265b6thrust24THRUST_300001_SM_1000_NS8cuda_cub10par_nosyncE,@object
	.size		_ZN34_INTERNAL_72eb48e1_4_k_cu_2645265b6thrust24THRUST_300001_SM_1000_NS8cuda_cub10par_nosyncE,(_ZN34_INTERNAL_72eb48e1_4_k_cu_2645265b6thrust24THRUST_300001_SM_1000_NS12placeholders2_9E - _ZN34_INTERNAL_72eb48e1_4_k_cu_2645265b6thrust24THRUST_300001_SM_1000_NS8cuda_cub10par_nosyncE)
_ZN34_INTERNAL_72eb48e1_4_k_cu_2645265b6thrust24THRUST_300001_SM_1000_NS8cuda_cub10par_nosyncE:
	.zero		1
	.type		_ZN34_INTERNAL_72eb48e1_4_k_cu_2645265b6thrust24THRUST_300001_SM_1000_NS12placeholders2_9E,@object
	.size		_ZN34_INTERNAL_72eb48e1_4_k_cu_2645265b6thrust24THRUST_300001_SM_1000_NS12placeholders2_9E,(_ZN34_INTERNAL_72eb48e1_4_k_cu_2645265b4cuda3std3__436_GLOBAL__N__72eb48e1_4_k_cu_2645265b6ignoreE - _ZN34_INTERNAL_72eb48e1_4_k_cu_2645265b6thrust24THRUST_300001_SM_1000_NS12placeholders2_9E)
_ZN34_INTERNAL_72eb48e1_4_k_cu_2645265b6thrust24THRUST_300001_SM_1000_NS12placeholders2_9E:
	.zero		1
	.type		_ZN34_INTERNAL_72eb48e1_4_k_cu_2645265b4cuda3std3__436_GLOBAL__N__72eb48e1_4_k_cu_2645265b6ignoreE,@object
	.size		_ZN34_INTERNAL_72eb48e1_4_k_cu_2645265b4cuda3std3__436_GLOBAL__N__72eb48e1_4_k_cu_2645265b6ignoreE,(_ZN34_INTERNAL_72eb48e1_4_k_cu_2645265b4cuda3std6ranges3__45__cpo4dataE - _ZN34_INTERNAL_72eb48e1_4_k_cu_2645265b4cuda3std3__436_GLOBAL__N__72eb48e1_4_k_cu_2645265b6ignoreE)
_ZN34_INTERNAL_72eb48e1_4_k_cu_2645265b4cuda3std3__436_GLOBAL__N__72eb48e1_4_k_cu_2645265b6ignoreE:
	.zero		1
	.type		_ZN34_INTERNAL_72eb48e1_4_k_cu_2645265b4cuda3std6ranges3__45__cpo4dataE,@object
	.size		_ZN34_INTERNAL_72eb48e1_4_k_cu_2645265b4cuda3std6ranges3__45__cpo4dataE,(_ZN34_INTERNAL_72eb48e1_4_k_cu_2645265b6thrust24THRUST_300001_SM_1000_NS12placeholders2_1E - _ZN34_INTERNAL_72eb48e1_4_k_cu_2645265b4cuda3std6ranges3__45__cpo4dataE)
_ZN34_INTERNAL_72eb48e1_4_k_cu_2645265b4cuda3std6ranges3__45__cpo4dataE:
	.zero		1
	.type		_ZN34_INTERNAL_72eb48e1_4_k_cu_2645265b6thrust24THRUST_300001_SM_1000_NS12placeholders2_1E,@object
	.size		_ZN34_INTERNAL_72eb48e1_4_k_cu_2645265b6thrust24THRUST_300001_SM_1000_NS12placeholders2_1E,(_ZN34_INTERNAL_72eb48e1_4_k_cu_2645265b4cuda3std3__45__cpo5beginE - _ZN34_INTERNAL_72eb48e1_4_k_cu_2645265b6thrust24THRUST_300001_SM_1000_NS12placeholders2_1E)
_ZN34_INTERNAL_72eb48e1_4_k_cu_2645265b6thrust24THRUST_300001_SM_1000_NS12placeholders2_1E:
	.zero		1
	.type		_ZN34_INTERNAL_72eb48e1_4_k_cu_2645265b4cuda3std3__45__cpo5beginE,@object
	.size		_ZN34_INTERNAL_72eb48e1_4_k_cu_2645265b4cuda3std3__45__cpo5beginE,(_ZN34_INTERNAL_72eb48e1_4_k_cu_2645265b4cuda3std6ranges3__45__cpo5beginE - _ZN34_INTERNAL_72eb48e1_4_k_cu_2645265b4cuda3std3__45__cpo5beginE)
_ZN34_INTERNAL_72eb48e1_4_k_cu_2645265b4cuda3std3__45__cpo5beginE:
	.zero		1
	.type		_ZN34_INTERNAL_72eb48e1_4_k_cu_2645265b4cuda3std6ranges3__45__cpo5beginE,@object
	.size		_ZN34_INTERNAL_72eb48e1_4_k_cu_2645265b4cuda3std6ranges3__45__cpo5beginE,(_ZN34_INTERNAL_72eb48e1_4_k_cu_2645265b6thrust24THRUST_300001_SM_1000_NS12placeholders2_5E - _ZN34_INTERNAL_72eb48e1_4_k_cu_2645265b4cuda3std6ranges3__45__cpo5beginE)
_ZN34_INTERNAL_72eb48e1_4_k_cu_2645265b4cuda3std6ranges3__45__cpo5beginE:
	.zero		1
	.type		_ZN34_INTERNAL_72eb48e1_4_k_cu_2645265b6thrust24THRUST_300001_SM_1000_NS12placeholders2_5E,@object
	.size		_ZN34_INTERNAL_72eb48e1_4_k_cu_2645265b6thrust24THRUST_300001_SM_1000_NS12placeholders2_5E,(_ZN34_INTERNAL_72eb48e1_4_k_cu_2645265b4cuda3std3__45__cpo6rbeginE - _ZN34_INTERNAL_72eb48e1_4_k_cu_2645265b6thrust24THRUST_300001_SM_1000_NS12placeholders2_5E)
_ZN34_INTERNAL_72eb48e1_4_k_cu_2645265b6thrust24THRUST_300001_SM_1000_NS12placeholders2_5E:
	.zero		1
	.type		_ZN34_INTERNAL_72eb48e1_4_k_cu_2645265b4cuda3std3__45__cpo6rbeginE,@object
	.size		_ZN34_INTERNAL_72eb48e1_4_k_cu_2645265b4cuda3std3__45__cpo6rbeginE,(_ZN34_INTERNAL_72eb48e1_4_k_cu_2645265b4cuda3std6ranges3__45__cpo7advanceE - _ZN34_INTERNAL_72eb48e1_4_k_cu_2645265b4cuda3std3__45__cpo6rbeginE)
_ZN34_INTERNAL_72eb48e1_4_k_cu_2645265b4cuda3std3__45__cpo6rbeginE:
	.zero		1
	.type		_ZN34_INTERNAL_72eb48e1_4_k_cu_2645265b4cuda3std6ranges3__45__cpo7advanceE,@object
	.size		_ZN34_INTERNAL_72eb48e1_4_k_cu_2645265b4cuda3std6ranges3__45__cpo7advanceE,(_ZN34_INTERNAL_72eb48e1_4_k_cu_2645265b4cuda3std3__47nulloptE - _ZN34_INTERNAL_72eb48e1_4_k_cu_2645265b4cuda3std6ranges3__45__cpo7advanceE)
_ZN34_INTERNAL_72eb48e1_4_k_cu_2645265b4cuda3std6ranges3__45__cpo7advanceE:
	.zero		1
	.type		_ZN34_INTERNAL_72eb48e1_4_k_cu_2645265b4cuda3std3__47nulloptE,@object
	.size		_ZN34_INTERNAL_72eb48e1_4_k_cu_2645265b4cuda3std3__47nulloptE,(_ZN34_INTERNAL_72eb48e1_4_k_cu_2645265b4cuda3std6ranges3__45__cpo8distanceE - _ZN34_INTERNAL_72eb48e1_4_k_cu_2645265b4cuda3std3__47nulloptE)
_ZN34_INTERNAL_72eb48e1_4_k_cu_2645265b4cuda3std3__47nulloptE:
	.zero		1
	.type		_ZN34_INTERNAL_72eb48e1_4_k_cu_2645265b4cuda3std6ranges3__45__cpo8distanceE,@object
	.size		_ZN34_INTERNAL_72eb48e1_4_k_cu_2645265b4cuda3std6ranges3__45__cpo8distanceE,(_ZN34_INTERNAL_72eb48e1_4_k_cu_2645265b6thrust24THRUST_300001_SM_1000_NS12placeholders3_10E - _ZN34_INTERNAL_72eb48e1_4_k_cu_2645265b4cuda3std6ranges3__45__cpo8distanceE)
_ZN34_INTERNAL_72eb48e1_4_k_cu_2645265b4cuda3std6ranges3__45__cpo8distanceE:
	.zero		1
	.type		_ZN34_INTERNAL_72eb48e1_4_k_cu_2645265b6thrust24THRUST_300001_SM_1000_NS12placeholders3_10E,@object
	.size		_ZN34_INTERNAL_72eb48e1_4_k_cu_2645265b6thrust24THRUST_300001_SM_1000_NS12placeholders3_10E,(_ZN34_INTERNAL_72eb48e1_4_k_cu_2645265b4cuda3std3__419piecewise_constructE - _ZN34_INTERNAL_72eb48e1_4_k_cu_2645265b6thrust24THRUST_300001_SM_1000_NS12placeholders3_10E)
_ZN34_INTERNAL_72eb48e1_4_k_cu_2645265b6thrust24THRUST_300001_SM_1000_NS12placeholders3_10E:
	.zero		1
	.type		_ZN34_INTERNAL_72eb48e1_4_k_cu_2645265b4cuda3std3__419piecewise_constructE,@object
	.size		_ZN34_INTERNAL_72eb48e1_4_k_cu_2645265b4cuda3std3__419piecewise_constructE,(_ZN34_INTERNAL_72eb48e1_4_k_cu_2645265b4cuda3std6ranges3__45__cpo5cdataE - _ZN34_INTERNAL_72eb48e1_4_k_cu_2645265b4cuda3std3__419piecewise_constructE)
_ZN34_INTERNAL_72eb48e1_4_k_cu_2645265b4cuda3std3__419piecewise_constructE:
	.zero		1
	.type		_ZN34_INTERNAL_72eb48e1_4_k_cu_2645265b4cuda3std6ranges3__45__cpo5cdataE,@object
	.size		_ZN34_INTERNAL_72eb48e1_4_k_cu_2645265b4cuda3std6ranges3__45__cpo5cdataE,(_ZN34_INTERNAL_72eb48e1_4_k_cu_2645265b6thrust24THRUST_300001_SM_1000_NS12placeholders2_2E - _ZN34_INTERNAL_72eb48e1_4_k_cu_2645265b4cuda3std6ranges3__45__cpo5cdataE)
_ZN34_INTERNAL_72eb48e1_4_k_cu_2645265b4cuda3std6ranges3__45__cpo5cdataE:
	.zero		1
	.type		_ZN34_INTERNAL_72eb48e1_4_k_cu_2645265b6thrust24THRUST_300001_SM_1000_NS12placeholders2_2E,@object
	.size		_ZN34_INTERNAL_72eb48e1_4_k_cu_2645265b6thrust24THRUST_300001_SM_1000_NS12placeholders2_2E,(_ZN34_INTERNAL_72eb48e1_4_k_cu_2645265b4cuda3std3__45__cpo3endE - _ZN34_INTERNAL_72eb48e1_4_k_cu_2645265b6thrust24THRUST_300001_SM_1000_NS12placeholders2_2E)
_ZN34_INTERNAL_72eb48e1_4_k_cu_2645265b6thrust24THRUST_300001_SM_1000_NS12placeholders2_2E:
	.zero		1
	.type		_ZN34_INTERNAL_72eb48e1_4_k_cu_2645265b4cuda3std3__45__cpo3endE,@object
	.size		_ZN34_INTERNAL_72eb48e1_4_k_cu_2645265b4cuda3std3__45__cpo3endE,(_ZN34_INTERNAL_72eb48e1_4_k_cu_2645265b4cuda3std6ranges3__45__cpo3endE - _ZN34_INTERNAL_72eb48e1_4_k_cu_2645265b4cuda3std3__45__cpo3endE)
_ZN34_INTERNAL_72eb48e1_4_k_cu_2645265b4cuda3std3__45__cpo3endE:
	.zero		1
	.type		_ZN34_INTERNAL_72eb48e1_4_k_cu_2645265b4cuda3std6ranges3__45__cpo3endE,@object
	.size		_ZN34_INTERNAL_72eb48e1_4_k_cu_2645265b4cuda3std6ranges3__45__cpo3endE,(_ZN34_INTERNAL_72eb48e1_4_k_cu_2645265b6thrust24THRUST_300001_SM_1000_NS12placeholders2_6E - _ZN34_INTERNAL_72eb48e1_4_k_cu_2645265b4cuda3std6ranges3__45__cpo3endE)
_ZN34_INTERNAL_72eb48e1_4_k_cu_2645265b4cuda3std6ranges3__45__cpo3endE:
	.zero		1
	.type		_ZN34_INTERNAL_72eb48e1_4_k_cu_2645265b6thrust24THRUST_300001_SM_1000_NS12placeholders2_6E,@object
	.size		_ZN34_INTERNAL_72eb48e1_4_k_cu_2645265b6thrust24THRUST_300001_SM_1000_NS12placeholders2_6E,(_ZN34_INTERNAL_72eb48e1_4_k_cu_2645265b4cuda3std3__45__cpo4rendE - _ZN34_INTERNAL_72eb48e1_4_k_cu_2645265b6thrust24THRUST_300001_SM_1000_NS12placeholders2_6E)
_ZN34_INTERNAL_72eb48e1_4_k_cu_2645265b6thrust24THRUST_300001_SM_1000_NS12placeholders2_6E:
	.zero		1
	.type		_ZN34_INTERNAL_72eb48e1_4_k_cu_2645265b4cuda3std3__45__cpo4rendE,@object
	.size		_ZN34_INTERNAL_72eb48e1_4_k_cu_2645265b4cuda3std3__45__cpo4rendE,(_ZN34_INTERNAL_72eb48e1_4_k_cu_2645265b4cuda3std6ranges3__45__cpo9iter_swapE - _ZN34_INTERNAL_72eb48e1_4_k_cu_2645265b4cuda3std3__45__cpo4rendE)
_ZN34_INTERNAL_72eb48e1_4_k_cu_2645265b4cuda3std3__45__cpo4rendE:
	.zero		1
	.type		_ZN34_INTERNAL_72eb48e1_4_k_cu_2645265b4cuda3std6ranges3__45__cpo9iter_swapE,@object
	.size		_ZN34_INTERNAL_72eb48e1_4_k_cu_2645265b4cuda3std6ranges3__45__cpo9iter_swapE,(_ZN34_INTERNAL_72eb48e1_4_k_cu_2645265b4cuda3std3__48unexpectE - _ZN34_INTERNAL_72eb48e1_4_k_cu_2645265b4cuda3std6ranges3__45__cpo9iter_swapE)
_ZN34_INTERNAL_72eb48e1_4_k_cu_2645265b4cuda3std6ranges3__45__cpo9iter_swapE:
	.zero		1
	.type		_ZN34_INTERNAL_72eb48e1_4_k_cu_2645265b4cuda3std3__48unexpectE,@object
	.size		_ZN34_INTERNAL_72eb48e1_4_k_cu_2645265b4cuda3std3__48unexpectE,(_ZN34_INTERNAL_72eb48e1_4_k_cu_2645265b6thrust24THRUST_300001_SM_1000_NS8cuda_cub3parE - _ZN34_INTERNAL_72eb48e1_4_k_cu_2645265b4cuda3std3__48unexpectE)
_ZN34_INTERNAL_72eb48e1_4_k_cu_2645265b4cuda3std3__48unexpectE:
	.zero		1
	.type		_ZN34_INTERNAL_72eb48e1_4_k_cu_2645265b6thrust24THRUST_300001_SM_1000_NS8cuda_cub3parE,@object
	.size		_ZN34_INTERNAL_72eb48e1_4_k_cu_2645265b6thrust24THRUST_300001_SM_1000_NS8cuda_cub3parE,(_ZN34_INTERNAL_72eb48e1_4_k_cu_2645265b6thrust24THRUST_300001_SM_1000_NS12placeholders2_4E - _ZN34_INTERNAL_72eb48e1_4_k_cu_2645265b6thrust24THRUST_300001_SM_1000_NS8cuda_cub3parE)
_ZN34_INTERNAL_72eb48e1_4_k_cu_2645265b6thrust24THRUST_300001_SM_1000_NS8cuda_cub3parE:
	.zero		1
	.type		_ZN34_INTERNAL_72eb48e1_4_k_cu_2645265b6thrust24THRUST_300001_SM_1000_NS12placeholders2_4E,@object
	.size		_ZN34_INTERNAL_72eb48e1_4_k_cu_2645265b6thrust24THRUST_300001_SM_1000_NS12placeholders2_4E,(_ZN34_INTERNAL_72eb48e1_4_k_cu_2645265b4cuda3std3__45__cpo4cendE - _ZN34_INTERNAL_72eb48e1_4_k_cu_2645265b6thrust24THRUST_300001_SM_1000_NS12placeholders2_4E)
_ZN34_INTERNAL_72eb48e1_4_k_cu_2645265b6thrust24THRUST_300001_SM_1000_NS12placeholders2_4E:
	.zero		1
	.type		_ZN34_INTERNAL_72eb48e1_4_k_cu_2645265b4cuda3std3__45__cpo4cendE,@object
	.size		_ZN34_INTERNAL_72eb48e1_4_k_cu_2645265b4cuda3std3__45__cpo4cendE,(_ZN34_INTERNAL_72eb48e1_4_k_cu_2645265b4cuda3std6ranges3__45__cpo4cendE - _ZN34_INTERNAL_72eb48e1_4_k_cu_2645265b4cuda3std3__45__cpo4cendE)
_ZN34_INTERNAL_72eb48e1_4_k_cu_2645265b4cuda3std3__45__cpo4cendE:
	.zero		1
	.type		_ZN34_INTERNAL_72eb48e1_4_k_cu_2645265b4cuda3std6ranges3__45__cpo4cendE,@object
	.size		_ZN34_INTERNAL_72eb48e1_4_k_cu_2645265b4cuda3std6ranges3__45__cpo4cendE,(_ZN34_INTERNAL_72eb48e1_4_k_cu_2645265b4cuda3std3__420unreachable_sentinelE - _ZN34_INTERNAL_72eb48e1_4_k_cu_2645265b4cuda3std6ranges3__45__cpo4cendE)
_ZN34_INTERNAL_72eb48e1_4_k_cu_2645265b4cuda3std6ranges3__45__cpo4cendE:
	.zero		1
	.type		_ZN34_INTERNAL_72eb48e1_4_k_cu_2645265b4cuda3std3__420unreachable_sentinelE,@object
	.size		_ZN34_INTERNAL_72eb48e1_4_k_cu_2645265b4cuda3std3__420unreachable_sentinelE,(_ZN34_INTERNAL_72eb48e1_4_k_cu_2645265b4cuda3std6ranges3__45__cpo5ssizeE - _ZN34_INTERNAL_72eb48e1_4_k_cu_2645265b4cuda3std3__420unreachable_sentinelE)
_ZN34_INTERNAL_72eb48e1_4_k_cu_2645265b4cuda3std3__420unreachable_sentinelE:
	.zero		1
	.type		_ZN34_INTERNAL_72eb48e1_4_k_cu_2645265b4cuda3std6ranges3__45__cpo5ssizeE,@object
	.size		_ZN34_INTERNAL_72eb48e1_4_k_cu_2645265b4cuda3std6ranges3__45__cpo5ssizeE,(_ZN34_INTERNAL_72eb48e1_4_k_cu_2645265b6thrust24THRUST_300001_SM_1000_NS12placeholders2_8E - _ZN34_INTERNAL_72eb48e1_4_k_cu_2645265b4cuda3std6ranges3__45__cpo5ssizeE)
_ZN34_INTERNAL_72eb48e1_4_k_cu_2645265b4cuda3std6ranges3__45__cpo5ssizeE:
	.zero		1
	.type		_ZN34_INTERNAL_72eb48e1_4_k_cu_2645265b6thrust24THRUST_300001_SM_1000_NS12placeholders2_8E,@object
	.size		_ZN34_INTERNAL_72eb48e1_4_k_cu_2645265b6thrust24THRUST_300001_SM_1000_NS12placeholders2_8E,(_ZN34_INTERNAL_72eb48e1_4_k_cu_2645265b4cuda3std3__45__cpo5crendE - _ZN34_INTERNAL_72eb48e1_4_k_cu_2645265b6thrust24THRUST_300001_SM_1000_NS12placeholders2_8E)
_ZN34_INTERNAL_72eb48e1_4_k_cu_2645265b6thrust24THRUST_300001_SM_1000_NS12placeholders2_8E:
	.zero		1
	.type		_ZN34_INTERNAL_72eb48e1_4_k_cu_2645265b4cuda3std3__45__cpo5crendE,@object
	.size		_ZN34_INTERNAL_72eb48e1_4_k_cu_2645265b4cuda3std3__45__cpo5crendE,(_ZN34_INTERNAL_72eb48e1_4_k_cu_2645265b4cuda3std6ranges3__45__cpo4prevE - _ZN34_INTERNAL_72eb48e1_4_k_cu_2645265b4cuda3std3__45__cpo5crendE)
_ZN34_INTERNAL_72eb48e1_4_k_cu_2645265b4cuda3std3__45__cpo5crendE:
	.zero		1
	.type		_ZN34_INTERNAL_72eb48e1_4_k_cu_2645265b4cuda3std6ranges3__45__cpo4prevE,@object
	.size		_ZN34_INTERNAL_72eb48e1_4_k_cu_2645265b4cuda3std6ranges3__45__cpo4prevE,(_ZN34_INTERNAL_72eb48e1_4_k_cu_2645265b4cuda3std6ranges3__45__cpo9iter_moveE - _ZN34_INTERNAL_72eb48e1_4_k_cu_2645265b4cuda3std6ranges3__45__cpo4prevE)
_ZN34_INTERNAL_72eb48e1_4_k_cu_2645265b4cuda3std6ranges3__45__cpo4prevE:
	.zero		1
	.type		_ZN34_INTERNAL_72eb48e1_4_k_cu_2645265b4cuda3std6ranges3__45__cpo9iter_moveE,@object
	.size		_ZN34_INTERNAL_72eb48e1_4_k_cu_2645265b4cuda3std6ranges3__45__cpo9iter_moveE,(_ZN34_INTERNAL_72eb48e1_4_k_cu_2645265b6thrust24THRUST_300001_SM_1000_NS6system6detail10sequential3seqE - _ZN34_INTERNAL_72eb48e1_4_k_cu_2645265b4cuda3std6ranges3__45__cpo9iter_moveE)
_ZN34_INTERNAL_72eb48e1_4_k_cu_2645265b4cuda3std6ranges3__45__cpo9iter_moveE:
	.zero		1
	.type		_ZN34_INTERNAL_72eb48e1_4_k_cu_2645265b6thrust24THRUST_300001_SM_1000_NS6system6detail10sequential3seqE,@object
	.size		_ZN34_INTERNAL_72eb48e1_4_k_cu_2645265b6thrust24THRUST_300001_SM_1000_NS6system6detail10sequential3seqE,(.L_31 - _ZN34_INTERNAL_72eb48e1_4_k_cu_2645265b6thrust24THRUST_300001_SM_1000_NS6system6detail10sequential3seqE)
_ZN34_INTERNAL_72eb48e1_4_k_cu_2645265b6thrust24THRUST_300001_SM_1000_NS6system6detail10sequential3seqE:
	.zero		1
.L_31:


//--------------------- .nv.constant0._ZN3cub18CUB_300001_SM_10006detail8for_each13static_kernelINS2_12policy_hub_t12policy_500_tEmN6thrust24THRUST_300001_SM_1000_NS8cuda_cub20__uninitialized_fill7functorINS7_10device_ptrIhEEhEEEEvT0_T1_ --------------------------
	.section	.nv.constant0._ZN3cub18CUB_300001_SM_10006detail8for_each13static_kernelINS2_12policy_hub_t12policy_500_tEmN6thrust24THRUST_300001_SM_1000_NS8cuda_cub20__uninitialized_fill7functorINS7_10device_ptrIhEEhEEEEvT0_T1_,"a",@progbits
	.sectionflags	@""
	.align	4
.nv.constant0._ZN3cub18CUB_300001_SM_10006detail8for_each13static_kernelINS2_12policy_hub_t12policy_500_tEmN6thrust24THRUST_300001_SM_1000_NS8cuda_cub20__uninitialized_fill7functorINS7_10device_ptrIhEEhEEEEvT0_T1_:
	.zero		920


//--------------------- .nv.constant0._ZN3cub18CUB_300001_SM_10006detail11EmptyKernelIvEEvv --------------------------
	.section	.nv.constant0._ZN3cub18CUB_300001_SM_10006detail11EmptyKernelIvEEvv,"a",@progbits
	.sectionflags	@""
	.align	4
.nv.constant0._ZN3cub18CUB_300001_SM_10006detail11EmptyKernelIvEEvv:
	.zero		896


//--------------------- .nv.constant0._Z11juliaKernelPh --------------------------
	.section	.nv.constant0._Z11juliaKernelPh,"a",@progbits
	.sectionflags	@""
	.align	4
.nv.constant0._Z11juliaKernelPh:
	.zero		904


//--------------------- SYMBOLS --------------------------

	.type		.nv.reservedSmem.offset0,@object
	.size		.nv.reservedSmem.offset0,0x4
